def gluon_wgmma(
    a_ptr,
    b_ptr,
    c_ptr,
    M,
    N,
    K,
    stride_am,
    stride_bk,
    stride_cm,
    BLOCK_M: gl.constexpr,
    BLOCK_N: gl.constexpr,
    BLOCK_K: gl.constexpr,
    DTYPE: gl.constexpr,
    A_LAYOUT: gl.constexpr,
    B_LAYOUT: gl.constexpr,
    C_LAYOUT: gl.constexpr,
    B_SHAPE: gl.constexpr,
    TRANS_B: gl.constexpr,
    NUM_BUFFERS: gl.constexpr,
    NUM_WARPS: gl.constexpr,
):
    a_desc = tma.make_tensor_descriptor(
        a_ptr, [M, K], [stride_am, 1], [BLOCK_M, BLOCK_K], A_LAYOUT
    )
    b_desc = tma.make_tensor_descriptor(
        b_ptr,
        [N, K] if TRANS_B else [K, N],
        [stride_bk, 1],
        B_SHAPE,
        B_LAYOUT,
    )
    c_desc = tma.make_tensor_descriptor(
        c_ptr, [M, N], [stride_cm, 1], [BLOCK_M, BLOCK_N], C_LAYOUT
    )

    a_bufs = gl.allocate_shared_memory(
        DTYPE, [NUM_BUFFERS, BLOCK_M, BLOCK_K], A_LAYOUT
    )
    b_bufs = gl.allocate_shared_memory(DTYPE, [NUM_BUFFERS] + B_SHAPE, B_LAYOUT)

    pid_m = gl.program_id(0)
    pid_n = gl.program_id(1)
    off_m = pid_m * BLOCK_M
    off_n = pid_n * BLOCK_N

    mma_layout: gl.constexpr = pick_wgmma_layout(DTYPE, BLOCK_M, BLOCK_N, NUM_WARPS)
    acc = warpgroup_mma_init(
        gl.zeros((BLOCK_M, BLOCK_N), dtype=gl.float32, layout=mma_layout)
    )

    bars = gl.allocate_shared_memory(
        gl.int64, [NUM_BUFFERS, 1], mbarrier.MBarrierLayout()
    )
    for i in gl.static_range(NUM_BUFFERS):
        mbarrier.init(bars.index(i), count=1)
    idx = 0
    phase = 0

    for k in range(0, K, BLOCK_K):
        a = a_bufs.index(idx)
        b = b_bufs.index(idx)
        bar = bars.index(idx)
        mbarrier.expect(bar, a_desc.block_type.nbytes + b_desc.block_type.nbytes)
        tma.async_copy_global_to_shared(a_desc, [off_m, k], bar, a)
        tma.async_copy_global_to_shared(
            b_desc, [off_n, k] if TRANS_B else [k, off_n], bar, b
        )
        mbarrier.wait(bar, phase=phase)

        if TRANS_B:
            b = b.permute((1, 0))
        acc = warpgroup_mma_wait(num_outstanding=0, deps=(acc,))
        acc = warpgroup_mma(a, b, acc, is_async=True)

        idx += 1
        if idx == NUM_BUFFERS:
            idx = 0
            phase ^= 1

    acc = warpgroup_mma_wait(num_outstanding=0, deps=(acc,))
    for i in gl.static_range(NUM_BUFFERS):
        mbarrier.invalidate(bars.index(i))

    c_smem = gl.allocate_shared_memory(DTYPE, [BLOCK_M, BLOCK_N], C_LAYOUT)
    c_smem.store(acc.to(DTYPE))
    fence_async_shared()
    tma.async_copy_shared_to_global(c_desc, [off_m, off_n], c_smem)
    tma.store_wait(pendings=0)

# config = {"BLOCK_K": 64, "BLOCK_M": 128, "BLOCK_N": 256, "arch": "sm_90", "dtype": "fp16", "num_buffers": 1, "num_warps": 4, "trans_b": 1}
# arch = sm_90


// ===== COMPILED SASS (sm_90a) =====

	.target	sm_90a

	.elftype	@"ET_EXEC"


//--------------------- .note.nv.tkinfo           --------------------------
	.section	.note.nv.tkinfo,"",@"SHT_NOTE"
	.sectionflags	@"SHF_NOTE_NV_TKINFO"
	.tkinfo
        /*0018*/ 	.word	0x00000002
        /*0030*/ 	.string	""
        /*0030*/ 	.string	"ptxas"
        /*0030*/ 	.string	"Cuda compilation tools, release 13.0, V13.0.88"
        /*0030*/ 	.string	"Build cuda_13.0.r13.0/compiler.36424714_0"
        /*0030*/ 	.string	"-v  -suppress-debug-info  -lineinfo  -arch sm_90a "



//--------------------- .note.nv.cuinfo           --------------------------
	.section	.note.nv.cuinfo,"",@"SHT_NOTE"
	.sectionflags	@"SHF_NOTE_NV_CUINFO"
        /*0018*/ 	.short	0x0002
        /*001a*/ 	.short	0x005a
        /*001c*/ 	.short	0x0082
	.zero		2


//--------------------- .nv.info                  --------------------------
	.section	.nv.info,"",@"SHT_CUDA_INFO"
	.align	4


	//----- nvinfo : EIATTR_REGCOUNT
	.align		4
        /*0000*/ 	.byte	0x04, 0x2f
        /*0002*/ 	.short	(.L_1 - .L_0)
	.align		4
.L_0:
        /*0004*/ 	.word	index@(gluon_wgmma)
        /*0008*/ 	.word	0x000000ff


	//----- nvinfo : EIATTR_FRAME_SIZE
	.align		4
.L_1:
        /*000c*/ 	.byte	0x04, 0x11
        /*000e*/ 	.short	(.L_3 - .L_2)
	.align		4
.L_2:
        /*0010*/ 	.word	index@(gluon_wgmma)
        /*0014*/ 	.word	0x00000270


	//----- nvinfo : EIATTR_MIN_STACK_SIZE
	.align		4
.L_3:
        /*0018*/ 	.byte	0x04, 0x12
        /*001a*/ 	.short	(.L_5 - .L_4)
	.align		4
.L_4:
        /*001c*/ 	.word	index@(gluon_wgmma)
        /*0020*/ 	.word	0x00000270
.L_5:


//--------------------- .nv.compat                --------------------------
	.section	.nv.compat,"",@"SHT_CUDA_COMPAT_INFO"
	.align	4
        /*0000*/ 	.byte	0x02, 0x09, 0x01, 0x00, 0x02, 0x02, 0x04, 0x00, 0x02, 0x05, 0x05, 0x00, 0x03, 0x07, 0x01, 0x01
        /*0010*/ 	.byte	0x02, 0x03, 0x03, 0x00, 0x02, 0x06, 0x01, 0x00, 0x04, 0x0b, 0x08, 0x00, 0x00, 0x00, 0x00, 0x00
        /*0020*/ 	.byte	0x00, 0x00, 0x00, 0x00


//--------------------- .nv.info.gluon_wgmma      --------------------------
	.section	.nv.info.gluon_wgmma,"",@"SHT_CUDA_INFO"
	.sectionflags	@""
	.align	4


	//----- nvinfo : EIATTR_CUDA_API_VERSION
	.align		4
        /*0000*/ 	.byte	0x04, 0x37
        /*0002*/ 	.short	(.L_7 - .L_6)
.L_6:
        /*0004*/ 	.word	0x00000082


	//----- nvinfo : EIATTR_KPARAM_INFO
	.align		4
.L_7:
        /*0008*/ 	.byte	0x04, 0x17
        /*000a*/ 	.short	(.L_9 - .L_8)
.L_8:
        /*000c*/ 	.word	0x00000000
        /*0010*/ 	.short	0x000a
        /*0012*/ 	.short	0x0048
        /*0014*/ 	.byte	0x00, 0xf4, 0x21, 0x00


	//----- nvinfo : EIATTR_KPARAM_INFO
	.align		4
.L_9:
        /*0018*/ 	.byte	0x04, 0x17
        /*001a*/ 	.short	(.L_11 - .L_10)
.L_10:
        /*001c*/ 	.word	0x00000000
        /*0020*/ 	.short	0x0009
        /*0022*/ 	.short	0x0040
        /*0024*/ 	.byte	0x00, 0xf4, 0x21, 0x00


	//----- nvinfo : EIATTR_KPARAM_INFO
	.align		4
.L_11:
        /*0028*/ 	.byte	0x04, 0x17
        /*002a*/ 	.short	(.L_13 - .L_12)
.L_12:
        /*002c*/ 	.word	0x00000000
        /*0030*/ 	.short	0x0008
        /*0032*/ 	.short	0x0038
        /*0034*/ 	.byte	0x00, 0xf0, 0x21, 0x00


	//----- nvinfo : EIATTR_KPARAM_INFO
	.align		4
.L_13:
        /*0038*/ 	.byte	0x04, 0x17
        /*003a*/ 	.short	(.L_15 - .L_14)
.L_14:
        /*003c*/ 	.word	0x00000000
        /*0040*/ 	.short	0x0007
        /*0042*/ 	.short	0x0030
        /*0044*/ 	.byte	0x00, 0xf0, 0x21, 0x00


	//----- nvinfo : EIATTR_KPARAM_INFO
	.align		4
.L_15:
        /*0048*/ 	.byte	0x04, 0x17
        /*004a*/ 	.short	(.L_17 - .L_16)
.L_16:
        /*004c*/ 	.word	0x00000000
        /*0050*/ 	.short	0x0006
        /*0052*/ 	.short	0x0028
        /*0054*/ 	.byte	0x00, 0xf0, 0x21, 0x00


	//----- nvinfo : EIATTR_KPARAM_INFO
	.align		4
.L_17:
        /*0058*/ 	.byte	0x04, 0x17
        /*005a*/ 	.short	(.L_19 - .L_18)
.L_18:
        /*005c*/ 	.word	0x00000000
        /*0060*/ 	.short	0x0005
        /*0062*/ 	.short	0x0020
        /*0064*/ 	.byte	0x00, 0xf0, 0x11, 0x00


	//----- nvinfo : EIATTR_KPARAM_INFO
	.align		4
.L_19:
        /*0068*/ 	.byte	0x04, 0x17
        /*006a*/ 	.short	(.L_21 - .L_20)
.L_20:
        /*006c*/ 	.word	0x00000000
        /*0070*/ 	.short	0x0004
        /*0072*/ 	.short	0x001c
        /*0074*/ 	.byte	0x00, 0xf0, 0x11, 0x00


	//----- nvinfo : EIATTR_KPARAM_INFO
	.align		4
.L_21:
        /*0078*/ 	.byte	0x04, 0x17
        /*007a*/ 	.short	(.L_23 - .L_22)
.L_22:
        /*007c*/ 	.word	0x00000000
        /*0080*/ 	.short	0x0003
        /*0082*/ 	.short	0x0018
        /*0084*/ 	.byte	0x00, 0xf0, 0x11, 0x00


	//----- nvinfo : EIATTR_KPARAM_INFO
	.align		4
.L_23:
        /*0088*/ 	.byte	0x04, 0x17
        /*008a*/ 	.short	(.L_25 - .L_24)
.L_24:
        /*008c*/ 	.word	0x00000000
        /*0090*/ 	.short	0x0002
        /*0092*/ 	.short	0x0010
        /*0094*/ 	.byte	0x00, 0xf4, 0x21, 0x00


	//----- nvinfo : EIATTR_KPARAM_INFO
	.align		4
.L_25:
        /*0098*/ 	.byte	0x04, 0x17
        /*009a*/ 	.short	(.L_27 - .L_26)
.L_26:
        /*009c*/ 	.word	0x00000000
        /*00a0*/ 	.short	0x0001
        /*00a2*/ 	.short	0x0008
        /*00a4*/ 	.byte	0x00, 0xf4, 0x21, 0x00


	//----- nvinfo : EIATTR_KPARAM_INFO
	.align		4
.L_27:
        /*00a8*/ 	.byte	0x04, 0x17
        /*00aa*/ 	.short	(.L_29 - .L_28)
.L_28:
        /*00ac*/ 	.word	0x00000000
        /*00b0*/ 	.short	0x0000
        /*00b2*/ 	.short	0x0000
        /*00b4*/ 	.byte	0x00, 0xf4, 0x21, 0x00


	//----- nvinfo : EIATTR_SPARSE_MMA_MASK
	.align		4
.L_29:
        /*00b8*/ 	.byte	0x03, 0x50
        /*00ba*/ 	.short	0x0000


	//----- nvinfo : EIATTR_MAXREG_COUNT
	.align		4
        /*00bc*/ 	.byte	0x03, 0x1b
        /*00be*/ 	.short	0x00ff


	//----- nvinfo : EIATTR_NUM_BARRIERS
	.align		4
        /*00c0*/ 	.byte	0x02, 0x4c
        /*00c2*/ 	.byte	0x01
	.zero		1


	//----- nvinfo : EIATTR_ANNOTATIONS
	.align		4
        /*00c4*/ 	.byte	0x04, 0x55
        /*00c6*/ 	.short	(.L_31 - .L_30)


	//   ....[0]....
.L_30:
        /*00c8*/ 	.word	0x00000001
        /*00cc*/ 	.byte	0x70, 0x11, 0x00, 0x00, 0x01, 0x00, 0x00, 0x00, 0xb0, 0x11, 0x00, 0x00, 0x01, 0x00, 0x00, 0x00
        /* <DEDUP_REMOVED lines=272> */
        /*11dc*/ 	.byte	0xe0, 0x43, 0x00, 0x00, 0x01, 0x00, 0x00, 0x00, 0xf0, 0x43, 0x00, 0x00


	//----- nvinfo : EIATTR_MERCURY_ISA_VERSION
	.align		4
.L_31:
        /*11e8*/ 	.byte	0x03, 0x5f
        /*11ea*/ 	.short	0x0101


	//----- nvinfo : EIATTR_INT_WARP_WIDE_INSTR_OFFSETS
	.align		4
        /*11ec*/ 	.byte	0x04, 0x31
        /*11ee*/ 	.short	(.L_33 - .L_32)


	//   ....[0]....
.L_32:
        /*11f0*/ 	.word	0x00001e20


	//   ....[1]....
        /*11f4*/ 	.word	0x00001eb0


	//   ....[2]....
        /*11f8*/ 	.word	0x00002d40


	//   ....[3]....
        /*11fc*/ 	.word	0x00002d50


	//   ....[4]....
        /*1200*/ 	.word	0x00002d60


	//   ....[5]....
        /*1204*/ 	.word	0x00002d70


	//----- nvinfo : EIATTR_COOP_GROUP_MASK_REGIDS
	.align		4
.L_33:
        /*1208*/ 	.byte	0x04, 0x29
        /*120a*/ 	.short	(.L_35 - .L_34)


	//   ....[0]....
.L_34:
        /*120c*/ 	.word	0xffffffff


	//   ....[1]....
        /*1210*/ 	.word	0xffffffff


	//   ....[2]....
        /*1214*/ 	.word	0xffffffff


	//----- nvinfo : EIATTR_COOP_GROUP_INSTR_OFFSETS
	.align		4
.L_35:
        /*1218*/ 	.byte	0x04, 0x28
        /*121a*/ 	.short	(.L_37 - .L_36)


	//   ....[0]....
.L_36:
        /*121c*/ 	.word	0x00000160


	//   ....[1]....
        /*1220*/ 	.word	0x00000710


	//   ....[2]....
        /*1224*/ 	.word	0x00000d00


	//----- nvinfo : EIATTR_MBARRIER_INSTR_OFFSETS
	.align		4
.L_37:
        /*1228*/ 	.byte	0x04, 0x39
        /*122a*/ 	.short	(.L_39 - .L_38)


	//   ....[0]....
.L_38:
        /*122c*/ 	.word	0x00001f50
        /*1230*/ 	.word	0x000000ff
        /*1234*/ 	.word	0x0000c000
        /*1238*/ 	.short	0x0100
        /*123a*/ 	.byte	0x08
	.zero		1


	//   ....[1]....
        /*123c*/ 	.word	0x00002e80
        /*1240*/ 	.word	0x000000ff
        /*1244*/ 	.word	0x0000c000
        /*1248*/ 	.short	0x010a
        /*124a*/ 	.byte	0x08
	.zero		1


	//   ....[2]....
        /*124c*/ 	.word	0x00003b80
        /*1250*/ 	.word	0x000000ff
        /*1254*/ 	.word	0x0000c000
        /*1258*/ 	.short	0x0108
        /*125a*/ 	.byte	0x08
	.zero		1


	//   ....[3]....
        /*125c*/ 	.word	0x00004fb0
        /*1260*/ 	.word	0x000000ff
        /*1264*/ 	.word	0x0000c000
        /*1268*/ 	.short	0x010a
        /*126a*/ 	.byte	0x08
	.zero		1


	//----- nvinfo : EIATTR_NUM_MBARRIERS
	.align		4
.L_39:
        /*126c*/ 	.byte	0x03, 0x38
        /*126e*/ 	.short	0x0001


	//----- nvinfo : EIATTR_EXIT_INSTR_OFFSETS
	.align		4
        /*1270*/ 	.byte	0x04, 0x1c
        /*1272*/ 	.short	(.L_41 - .L_40)


	//   ....[0]....
.L_40:
        /*1274*/ 	.word	0x00004fa0


	//----- nvinfo : EIATTR_REQNTID
	.align		4
.L_41:
        /*1278*/ 	.byte	0x04, 0x10
        /*127a*/ 	.short	(.L_43 - .L_42)
.L_42:
        /*127c*/ 	.word	0x00000080
        /*1280*/ 	.word	0x00000001
        /*1284*/ 	.word	0x00000001


	//----- nvinfo : EIATTR_CRS_STACK_SIZE
	.align		4
.L_43:
        /*1288*/ 	.byte	0x04, 0x1e
        /*128a*/ 	.short	(.L_45 - .L_44)
.L_44:
        /*128c*/ 	.word	0x00000000


	//----- nvinfo : EIATTR_CBANK_PARAM_SIZE
	.align		4
.L_45:
        /*1290*/ 	.byte	0x03, 0x19
        /*1292*/ 	.short	0x0050


	//----- nvinfo : EIATTR_PARAM_CBANK
	.align		4
        /*1294*/ 	.byte	0x04, 0x0a
        /*1296*/ 	.short	(.L_47 - .L_46)
	.align		4
.L_46:
        /*1298*/ 	.word	index@(.nv.constant0.gluon_wgmma)
        /*129c*/ 	.short	0x0210
        /*129e*/ 	.short	0x0050


	//----- nvinfo : EIATTR_SW_WAR
	.align		4
.L_47:
        /*12a0*/ 	.byte	0x04, 0x36
        /*12a2*/ 	.short	(.L_49 - .L_48)
.L_48:
        /*12a4*/ 	.word	0x00000008
.L_49:


//--------------------- .nv.callgraph             --------------------------
	.section	.nv.callgraph,"",@"SHT_CUDA_CALLGRAPH"
	.align	4
	.sectionentsize	8
	.align		4
        /*0000*/ 	.word	0x00000000
	.align		4
        /*0004*/ 	.word	0xffffffff
	.align		4
        /*0008*/ 	.word	0x00000000
	.align		4
        /*000c*/ 	.word	0xfffffffe
	.align		4
        /*0010*/ 	.word	0x00000000
	.align		4
        /*0014*/ 	.word	0xfffffffd
	.align		4
        /*0018*/ 	.word	0x00000000
	.align		4
        /*001c*/ 	.word	0xfffffffc


//--------------------- .text.gluon_wgmma         --------------------------
	.section	.text.gluon_wgmma,"ax",@progbits
	.align	128
        .global         gluon_wgmma
        .type           gluon_wgmma,@function
        .size           gluon_wgmma,(.L_x_52 - gluon_wgmma)
        .other          gluon_wgmma,@"STO_CUDA_ENTRY STV_DEFAULT"
gluon_wgmma:
.text.gluon_wgmma:
[----:B------:R-:W1:Y:S01]  /*0000*/  LDC R1, c[0x0][0x28] ;  /* 0x00000a00ff017b82 */ /* 0x000e620000000800 */
[----:B------:R-:W2:Y:S07]  /*0010*/  S2R R16, SR_TID.X ;  /* 0x0000000000107919 */ /* 0x000eae0000002100 */
[----:B------:R-:W3:Y:S01]  /*0020*/  S2UR UR4, SR_CgaCtaId ;  /* 0x00000000000479c3 */ /* 0x000ee20000008800 */
[----:B------:R-:W-:Y:S01]  /*0030*/  UMOV UR8, 0x400 ;  /* 0x0000040000087882 */ /* 0x000fe20000000000 */
[----:B------:R-:W-:Y:S01]  /*0040*/  ULDC UR6, c[0x0][0xc] ;  /* 0x0000030000067ab9 */ /* 0x000fe20000000800 */
[----:B------:R-:W-:Y:S01]  /*0050*/  ULDC.64 UR48, c[0x0][0x250] ;  /* 0x0000940000307ab9 */ /* 0x000fe20000000a00 */
[----:B------:R-:W-:Y:S01]  /*0060*/  BSSY B0, `(.L_x_0) ;  /* 0x000001f000007945 */ /* 0x000fe20003800000 */
[----:B-1----:R-:W-:-:S03]  /*0070*/  VIADD R1, R1, 0xfffffd90 ;  /* 0xfffffd9001017836 */ /* 0x002fc60000000000 */
[----:B------:R-:W1:Y:S08]  /*0080*/  LDC R6, c[0x0][0x228] ;  /* 0x00008a00ff067b82 */ /* 0x000e700000000800 */
[----:B------:R-:W4:Y:S08]  /*0090*/  LDC R13, c[0x0][0x230] ;  /* 0x00008c00ff0d7b82 */ /* 0x000f300000000800 */
[----:B------:R-:W-:Y:S01]  /*00a0*/  S2UR UR50, SR_CTAID.Y ;  /* 0x00000000003279c3 */ /* 0x000fe20000002600 */
[----:B---3--:R-:W-:-:S03]  /*00b0*/  ULEA UR8, UR4, UR8, 0x18 ;  /* 0x0000000804087291 */ /* 0x008fc6000f8ec03f */
[----:B------:R-:W-:Y:S01]  /*00c0*/  ULDC UR4, c[0x0][0x10] ;  /* 0x0000040000047ab9 */ /* 0x000fe20000000800 */
[----:B--2---:R-:W-:-:S03]  /*00d0*/  LOP3.LUT R3, R16, 0x7f, RZ, 0xc0, !PT ;  /* 0x0000007f10037812 */ /* 0x004fc600078ec0ff */
[----:B------:R-:W2:Y:S01]  /*00e0*/  S2UR UR5, SR_CTAID.Z ;  /* 0x00000000000579c3 */ /* 0x000ea20000002700 */
[----:B-1----:R-:W-:Y:S01]  /*00f0*/  VIADD R6, R6, 0xffffffff ;  /* 0xffffffff06067836 */ /* 0x002fe20000000000 */
[C---:B------:R-:W-:Y:S02]  /*0100*/  ISETP.GE.U32.AND P0, PT, R3.reuse, 0x20, PT ;  /* 0x000000200300780c */ /* 0x040fe40003f06070 */
[C---:B------:R-:W-:Y:S02]  /*0110*/  ISETP.NE.U32.AND P2, PT, R3.reuse, RZ, PT ;  /* 0x000000ff0300720c */ /* 0x040fe40003f45070 */
[----:B------:R-:W-:Y:S02]  /*0120*/  LEA R12, R3, UR8, 0x2 ;  /* 0x00000008030c7c11 */ /* 0x000fe4000f8e10ff */
[----:B------:R-:W1:Y:S01]  /*0130*/  S2UR UR51, SR_CTAID.X ;  /* 0x00000000003379c3 */ /* 0x000e620000002500 */
[----:B----4-:R-:W-:-:S06]  /*0140*/  VIADD R8, R13, 0xffffffff ;  /* 0xffffffff0d087836 */ /* 0x010fcc0000000000 */
[----:B------:R3:W-:Y:S01]  /*0150*/  @!P0 STS [R12], RZ ;  /* 0x000000ff0c008388 */ /* 0x0007e20000000800 */
[----:B------:R-:W-:-:S03]  /*0160*/  NOP ;  /* 0x0000000000007918 */ /* 0x000fc60000000000 */
[----:B------:R3:W-:Y:S01]  /*0170*/  @!P2 STS [UR8+0x24], R6 ;  /* 0x00002406ff00a988 */ /* 0x0007e20008000808 */
[----:B--2---:R-:W-:-:S03]  /*0180*/  UIMAD UR4, UR5, UR4, UR50 ;  /* 0x00000004050472a4 */ /* 0x004fc6000f8e0232 */
[----:B------:R3:W-:Y:S01]  /*0190*/  @!P2 STS [UR8+0x20], R8 ;  /* 0x00002008ff00a988 */ /* 0x0007e20008000808 */
[----:B-1----:R-:W-:-:S04]  /*01a0*/  UIMAD UR4, UR4, UR6, UR51 ;  /* 0x00000006040472a4 */ /* 0x002fc8000f8e0233 */
[----:B------:R-:W-:-:S04]  /*01b0*/  UIMAD UR4, UR4, 0x180, URZ ;  /* 0x00000180040478a4 */ /* 0x000fc8000f8e023f */
[----:B------:R-:W-:-:S04]  /*01c0*/  UIADD3 UR16, UP0, UR4, UR48, URZ ;  /* 0x0000003004107290 */ /* 0x000fc8000ff1e03f */
[----:B------:R-:W-:Y:S01]  /*01d0*/  ULEA.HI.X.SX32 UR17, UR4, UR49, 0x1, UP0 ;  /* 0x0000003104117291 */ /* 0x000fe200080f0e3f */
[----:B---3--:R-:W-:Y:S11]  /*01e0*/  @P2 BRA `(.L_x_1) ;  /* 0x0000000000182947 */ /* 0x008ff60003800000 */
[----:B------:R-:W1:Y:S01]  /*01f0*/  LDS R0, [UR8+0x8] ;  /* 0x00000808ff007984 */ /* 0x000e620008000800 */
[----:B------:R-:W2:Y:S01]  /*0200*/  LDC.64 R10, c[0x0][0x210] ;  /* 0x00008400ff0a7b82 */ /* 0x000ea20000000a00 */
[----:B------:R-:W-:Y:S02]  /*0210*/  IMAD.MOV.U32 R5, RZ, RZ, 0x70 ;  /* 0x00000070ff057424 */ /* 0x000fe400078e00ff */
[----:B--2---:R2:W-:Y:S03]  /*0220*/  STS.64 [UR8], R10 ;  /* 0x0000000aff007988 */ /* 0x0045e60008000a08 */
[----:B-1----:R-:W-:-:S05]  /*0230*/  LOP3.LUT R0, R0, 0x10, R5, 0xd8, !PT ;  /* 0x0000001000007812 */ /* 0x002fca00078ed805 */
[----:B------:R2:W-:Y:S02]  /*0240*/  STS [UR8+0x8], R0 ;  /* 0x00000800ff007988 */ /* 0x0005e40008000808 */
.L_x_1:
[----:B------:R-:W-:Y:S05]  /*0250*/  BSYNC B0 ;  /* 0x0000000000007941 */ /* 0x000fea0003800000 */
.L_x_0:
[----:B------:R-:W-:Y:S04]  /*0260*/  BSSY B0, `(.L_x_2) ;  /* 0x000000a000007945 */ /* 0x000fe80003800000 */
[----:B------:R-:W-:Y:S05]  /*0270*/  @P2 BRA `(.L_x_3) ;  /* 0x0000000000202947 */ /* 0x000fea0003800000 */
[----:B--2---:R-:W1:Y:S01]  /*0280*/  LDS R0, [UR8+0x34] ;  /* 0x00003408ff007984 */ /* 0x004e620008000800 */
[----:B------:R-:W-:Y:S02]  /*0290*/  IMAD.MOV.U32 R5, RZ, RZ, 0x3f000000 ;  /* 0x3f000000ff057424 */ /* 0x000fe400078e00ff */
[----:B------:R-:W-:Y:S01]  /*02a0*/  @!P2 IMAD.MOV.U32 R2, RZ, RZ, 0x7f ;  /* 0x0000007fff02a424 */ /* 0x000fe200078e00ff */
[----:B------:R-:W2:Y:S02]  /*02b0*/  @!P2 LDS R7, [UR8+0x38] ;  /* 0x00003808ff07a984 */ /* 0x000ea40008000800 */
[----:B-1----:R-:W-:Y:S02]  /*02c0*/  LOP3.LUT R0, R0, 0xff000000, R5, 0xb8, !PT ;  /* 0xff00000000007812 */ /* 0x002fe400078eb805 */
[----:B--2---:R-:W-:-:S03]  /*02d0*/  @!P2 LOP3.LUT R2, R7, 0xff, R2, 0xb8, !PT ;  /* 0x000000ff0702a812 */ /* 0x004fc600078eb802 */
[----:B------:R1:W-:Y:S04]  /*02e0*/  STS [UR8+0x34], R0 ;  /* 0x00003400ff007988 */ /* 0x0003e80008000808 */
[----:B------:R1:W-:Y:S02]  /*02f0*/  @!P2 STS [UR8+0x38], R2 ;  /* 0x00003802ff00a988 */ /* 0x0003e40008000808 */
.L_x_3:
[----:B------:R-:W-:Y:S05]  /*0300*/  BSYNC B0 ;  /* 0x0000000000007941 */ /* 0x000fea0003800000 */
.L_x_2:
[----:B------:R-:W-:Y:S04]  /*0310*/  BSSY B0, `(.L_x_4) ;  /* 0x000000e000007945 */ /* 0x000fe80003800000 */
[----:B------:R-:W-:Y:S05]  /*0320*/  @P2 BRA `(.L_x_5) ;  /* 0x0000000000302947 */ /* 0x000fea0003800000 */
[----:B-1----:R-:W1:Y:S01]  /*0330*/  LDS R2, [UR8+0x34] ;  /* 0x00003408ff027984 */ /* 0x002e620008000800 */
[----:B------:R-:W3:Y:S03]  /*0340*/  LDC.64 R4, c[0x0][0x238] ;  /* 0x00008e00ff047b82 */ /* 0x000ee60000000a00 */
[----:B--2---:R-:W2:Y:S01]  /*0350*/  LDS R0, [UR8+0x1c] ;  /* 0x00001c08ff007984 */ /* 0x004ea20008000800 */
[C---:B---3--:R-:W-:Y:S01]  /*0360*/  SHF.L.U64.HI R5, R4.reuse, 0x1, R5 ;  /* 0x0000000104057819 */ /* 0x048fe20000010205 */
[----:B------:R-:W-:-:S03]  /*0370*/  IMAD.SHL.U32 R4, R4, 0x2, RZ ;  /* 0x0000000204047824 */ /* 0x000fc600078e00ff */
[--C-:B------:R-:W-:Y:S02]  /*0380*/  SHF.R.U32.HI R7, RZ, 0x4, R5.reuse ;  /* 0x00000004ff077819 */ /* 0x100fe40000011605 */
[----:B------:R-:W-:-:S05]  /*0390*/  SHF.R.U64 R4, R4, 0x4, R5 ;  /* 0x0000000404047819 */ /* 0x000fca0000001205 */
[----:B------:R3:W-:Y:S01]  /*03a0*/  STS [UR8+0xc], R4 ;  /* 0x00000c04ff007988 */ /* 0x0007e20008000808 */
[----:B-1----:R-:W-:Y:S02]  /*03b0*/  LOP3.LUT R2, R2, 0x7, RZ, 0xb8, !PT ;  /* 0x0000000702027812 */ /* 0x002fe400078eb8ff */
[----:B--2---:R-:W-:-:S03]  /*03c0*/  LOP3.LUT R0, R0, 0xf, R7, 0xb8, !PT ;  /* 0x0000000f00007812 */ /* 0x004fc600078eb807 */
[----:B------:R3:W-:Y:S04]  /*03d0*/  STS [UR8+0x34], R2 ;  /* 0x00003402ff007988 */ /* 0x0007e80008000808 */
[----:B------:R3:W-:Y:S02]  /*03e0*/  STS [UR8+0x1c], R0 ;  /* 0x00001c00ff007988 */ /* 0x0007e40008000808 */
.L_x_5:
[----:B------:R-:W-:Y:S05]  /*03f0*/  BSYNC B0 ;  /* 0x0000000000007941 */ /* 0x000fea0003800000 */
.L_x_4:
[----:B------:R-:W-:Y:S04]  /*0400*/  BSSY B1, `(.L_x_6) ;  /* 0x000001b000017945 */ /* 0x000fe80003800000 */
[----:B------:R-:W-:Y:S01]  /*0410*/  BSSY B0, `(.L_x_7) ;  /* 0x0000016000007945 */ /* 0x000fe20003800000 */
[----:B-123--:R-:W-:-:S03]  /*0420*/  IMAD.MOV.U32 R0, RZ, RZ, RZ ;  /* 0x000000ffff007224 */ /* 0x00efc600078e00ff */
[----:B------:R-:W-:Y:S05]  /*0430*/  @P2 BRA `(.L_x_8) ;  /* 0x0000000000202947 */ /* 0x000fea0003800000 */
[----:B------:R-:W1:Y:S02]  /*0440*/  LDS R2, [UR8+0x34] ;  /* 0x00003408ff027984 */ /* 0x000e640008000800 */
[----:B-1----:R-:W-:-:S05]  /*0450*/  LOP3.LUT R2, R2, 0x38, RZ, 0xb8, !PT ;  /* 0x0000003802027812 */ /* 0x002fca00078eb8ff */
[----:B------:R1:W-:Y:S01]  /*0460*/  STS [UR8+0x34], R2 ;  /* 0x00003402ff007988 */ /* 0x0003e20008000808 */
[----:B------:R-:W-:Y:S05]  /*0470*/  @P2 BRA `(.L_x_9) ;  /* 0x0000000000202947 */ /* 0x000fea0003800000 */
[----:B-1----:R-:W1:Y:S01]  /*0480*/  LDS R2, [UR8+0x8] ;  /* 0x00000808ff027984 */ /* 0x002e620008000800 */
[----:B------:R-:W-:-:S05]  /*0490*/  IMAD.MOV.U32 R5, RZ, RZ, 0x780 ;  /* 0x00000780ff057424 */ /* 0x000fca00078e00ff */
[----:B-1----:R-:W-:-:S05]  /*04a0*/  LOP3.LUT R2, R2, 0x300, R5, 0xd8, !PT ;  /* 0x0000030002027812 */ /* 0x002fca00078ed805 */
[----:B------:R1:W-:Y:S02]  /*04b0*/  STS [UR8+0x8], R2 ;  /* 0x00000802ff007988 */ /* 0x0003e40008000808 */
.L_x_8:
[----:B------:R-:W-:Y:S05]  /*04c0*/  @P2 BRA `(.L_x_10) ;  /* 0x0000000000282947 */ /* 0x000fea0003800000 */
[----:B-1----:R-:W1:Y:S02]  /*04d0*/  LDS R2, [UR8+0x8] ;  /* 0x00000808ff027984 */ /* 0x002e640008000800 */
[----:B-1----:R-:W-:-:S05]  /*04e0*/  LOP3.LUT R2, R2, 0x1800, RZ, 0xb8, !PT ;  /* 0x0000180002027812 */ /* 0x002fca00078eb8ff */
[----:B------:R2:W-:Y:S02]  /*04f0*/  STS [UR8+0x8], R2 ;  /* 0x00000802ff007988 */ /* 0x0005e40008000808 */
.L_x_9:
[----:B------:R-:W-:Y:S05]  /*0500*/  @P2 BREAK B0 ;  /* 0x0000000000002942 */ /* 0x000fea0003800000 */
[----:B------:R-:W-:Y:S05]  /*0510*/  @P2 BRA `(.L_x_11) ;  /* 0x0000000000242947 */ /* 0x000fea0003800000 */
[----:B------:R-:W3:Y:S01]  /*0520*/  LDS R5, [UR8+0x8] ;  /* 0x00000808ff057984 */ /* 0x000ee20008000800 */
[----:B-12---:R-:W-:-:S05]  /*0530*/  IMAD.MOV.U32 R2, RZ, RZ, 0x6000 ;  /* 0x00006000ff027424 */ /* 0x006fca00078e00ff */
[----:B---3--:R-:W-:-:S04]  /*0540*/  LOP3.LUT R2, R5, 0x6000, R2, 0xd8, !PT ;  /* 0x0000600005027812 */ /* 0x008fc800078ed802 */
[----:B------:R-:W-:-:S05]  /*0550*/  LOP3.LUT R2, R2, 0x400000, RZ, 0xb8, !PT ;  /* 0x0040000002027812 */ /* 0x000fca00078eb8ff */
[----:B------:R2:W-:Y:S02]  /*0560*/  STS [UR8+0x8], R2 ;  /* 0x00000802ff007988 */ /* 0x0005e40008000808 */
.L_x_10:
[----:B------:R-:W-:Y:S05]  /*0570*/  BSYNC B0 ;  /* 0x0000000000007941 */ /* 0x000fea0003800000 */
.L_x_7:
[----:B-12---:R-:W1:Y:S02]  /*0580*/  @!P2 LDS R2, [UR8+0x8] ;  /* 0x00000808ff02a984 */ /* 0x006e640008000800 */
[----:B-1----:R-:W-:-:S05]  /*0590*/  @!P2 LOP3.LUT R2, R2, 0x8000, RZ, 0xb8, !PT ;  /* 0x000080000202a812 */ /* 0x002fca00078eb8ff */
[----:B------:R3:W-:Y:S02]  /*05a0*/  @!P2 STS [UR8+0x8], R2 ;  /* 0x00000802ff00a988 */ /* 0x0007e40008000808 */
.L_x_11:
[----:B------:R-:W-:Y:S05]  /*05b0*/  BSYNC B1 ;  /* 0x0000000000017941 */ /* 0x000fea0003800000 */
.L_x_6:
[----:B------:R-:W-:Y:S05]  /*05c0*/  WARPSYNC.ALL ;  /* 0x0000000000007948 */ /* 0x000fea0003800000 */
[----:B------:R-:W-:Y:S05]  /*05d0*/  @P0 BRA `(.L_x_12) ;  /* 0x0000000000280947 */ /* 0x000fea0003800000 */
[----:B-123--:R-:W1:Y:S01]  /*05e0*/  S2R R2, SR_LANEID ;  /* 0x0000000000027919 */ /* 0x00ee620000000000 */
[----:B------:R-:W-:Y:S05]  /*05f0*/  WARPSYNC.ALL ;  /* 0x0000000000007948 */ /* 0x000fea0003800000 */
[----:B-1----:R-:W-:-:S05]  /*0600*/  IMAD.SHL.U32 R2, R2, 0x4, RZ ;  /* 0x0000000402027824 */ /* 0x002fca00078e00ff */
[----:B------:R-:W1:Y:S01]  /*0610*/  LDS R7, [R2+UR8] ;  /* 0x0000000802077984 */ /* 0x000e620008000800 */
[----:B------:R-:W-:-:S05]  /*0620*/  IADD3 R4, P1, R2, UR16, RZ ;  /* 0x0000001002047c10 */ /* 0x000fca000ff3e0ff */
[----:B------:R-:W-:-:S05]  /*0630*/  IMAD.X R5, RZ, RZ, UR17, P1 ;  /* 0x00000011ff057e24 */ /* 0x000fca00088e06ff */
[----:B-1----:R4:W5:Y:S01]  /*0640*/  ATOMG.E.EXCH.STRONG.GPU PT, RZ, [R4], R7 ;  /* 0x0000000704ff73a8 */ /* 0x00296200041ee100 */
[----:B------:R-:W-:-:S04]  /*0650*/  DEPBAR {5,4,3,2,1,0} ;  /* 0x0000003f0000791a */ /* 0x000fc80000000000 */
[----:B------:R4:W-:Y:S01]  /*0660*/  UTMACCTL.IV [UR16] ;  /* 0x00000000100079b9 */ /* 0x0009e20008000000 */
[----:B------:R-:W-:Y:S01]  /*0670*/  NOP ;  /* 0x0000000000007918 */ /* 0x000fe20000000000 */
.L_x_12:
[----:B------:R-:W-:Y:S05]  /*0680*/  @P0 BRA `(.L_x_13) ;  /* 0x00000000000c0947 */ /* 0x000fea0003800000 */
[----:B------:R0:W-:Y:S01]  /*0690*/  UTMACMDFLUSH ;  /* 0x00000000000079b7 */ /* 0x0001e20000000000 */
[----:B------:R-:W-:Y:S05]  /*06a0*/  @P0 BRA `(.L_x_13) ;  /* 0x0000000000040947 */ /* 0x000fea0003800000 */
[----:B------:R-:W-:-:S04]  /*06b0*/  DEPBAR.LE SB0, 0x0 ;  /* 0x000080000000791a */ /* 0x000fc80000000000 */
.L_x_13:
[----:B------:R-:W-:Y:S05]  /*06c0*/  WARPSYNC.ALL ;  /* 0x0000000000007948 */ /* 0x000fea0003800000 */
[----:B-----5:R-:W-:Y:S06]  /*06d0*/  BAR.SYNC.DEFER_BLOCKING 0x0 ;  /* 0x0000000000007b1d */ /* 0x020fec0000010000 */
[----:B------:R-:W-:Y:S02]  /*06e0*/  BSSY B1, `(.L_x_14) ;  /* 0x000000b000017945 */ /* 0x000fe40003800000 */
[----:B------:R-:W-:Y:S06]  /*06f0*/  BAR.SYNC.DEFER_BLOCKING 0x0 ;  /* 0x0000000000007b1d */ /* 0x000fec0000010000 */
[----:B------:R1:W-:Y:S01]  /*0700*/  @!P0 STS [R12], RZ ;  /* 0x000000ff0c008388 */ /* 0x0003e20000000800 */
[----:B------:R-:W-:Y:S01]  /*0710*/  NOP ;  /* 0x0000000000007918 */ /* 0x000fe20000000000 */
[----:B------:R-:W-:Y:S05]  /*0720*/  @P2 BRA `(.L_x_15) ;  /* 0x0000000000182947 */ /* 0x000fea0003800000 */
[----:B-123--:R-:W1:Y:S01]  /*0730*/  LDS R2, [UR8+0x8] ;  /* 0x00000808ff027984 */ /* 0x00ee620008000800 */
[----:B------:R-:W2:Y:S01]  /*0740*/  LDC.64 R10, c[0x0][0x218] ;  /* 0x00008600ff0a7b82 */ /* 0x000ea20000000a00 */
[----:B----4-:R-:W-:Y:S02]  /*0750*/  IMAD.MOV.U32 R5, RZ, RZ, 0x70 ;  /* 0x00000070ff057424 */ /* 0x010fe400078e00ff */
[----:B--2---:R2:W-:Y:S03]  /*0760*/  STS.64 [UR8], R10 ;  /* 0x0000000aff007988 */ /* 0x0045e60008000a08 */
[----:B-1----:R-:W-:-:S05]  /*0770*/  LOP3.LUT R2, R2, 0x10, R5, 0xd8, !PT ;  /* 0x0000001002027812 */ /* 0x002fca00078ed805 */
[----:B------:R2:W-:Y:S02]  /*0780*/  STS [UR8+0x8], R2 ;  /* 0x00000802ff007988 */ /* 0x0005e40008000808 */
.L_x_15:
[----:B----4-:R-:W-:Y:S05]  /*0790*/  BSYNC B1 ;  /* 0x0000000000017941 */ /* 0x010fea0003800000 */
.L_x_14:
[----:B------:R-:W-:Y:S04]  /*07a0*/  BSSY B2, `(.L_x_16) ;  /* 0x000000f000027945 */ /* 0x000fe80003800000 */
[----:B------:R-:W-:Y:S04]  /*07b0*/  BSSY B1, `(.L_x_17) ;  /* 0x000000c000017945 */ /* 0x000fe80003800000 */
[----:B------:R-:W-:Y:S05]  /*07c0*/  @P2 BRA `(.L_x_18) ;  /* 0x0000000000282947 */ /* 0x000fea0003800000 */
[----:B-123--:R-:W1:Y:S01]  /*07d0*/  LDS R2, [UR8+0x34] ;  /* 0x00003408ff027984 */ /* 0x00ee620008000800 */
[----:B------:R-:W-:Y:S01]  /*07e0*/  IMAD.MOV.U32 R5, RZ, RZ, 0x3f000000 ;  /* 0x3f000000ff057424 */ /* 0x000fe200078e00ff */
[----:B------:R-:W-:Y:S05]  /*07f0*/  @P2 BREAK B1 ;  /* 0x0000000000012942 */ /* 0x000fea0003800000 */
[----:B-1----:R-:W-:-:S05]  /*0800*/  LOP3.LUT R2, R2, 0xff000000, R5, 0xb8, !PT ;  /* 0xff00000002027812 */ /* 0x002fca00078eb805 */
[----:B------:R1:W-:Y:S01]  /*0810*/  STS [UR8+0x34], R2 ;  /* 0x00003402ff007988 */ /* 0x0003e20008000808 */
[----:B------:R-:W-:Y:S05]  /*0820*/  @P2 BRA `(.L_x_19) ;  /* 0x0000000000182947 */ /* 0x000fea0003800000 */
[----:B------:R-:W2:Y:S01]  /*0830*/  LDS R5, [UR8+0x38] ;  /* 0x00003808ff057984 */ /* 0x000ea20008000800 */
[----:B-1----:R-:W-:-:S05]  /*0840*/  IMAD.MOV.U32 R2, RZ, RZ, 0xff ;  /* 0x000000ffff027424 */ /* 0x002fca00078e00ff */
[----:B--2---:R-:W-:-:S05]  /*0850*/  LOP3.LUT R2, R5, 0xff, R2, 0xb8, !PT ;  /* 0x000000ff05027812 */ /* 0x004fca00078eb802 */
[----:B------:R4:W-:Y:S02]  /*0860*/  STS [UR8+0x38], R2 ;  /* 0x00003802ff007988 */ /* 0x0009e40008000808 */
.L_x_18:
[----:B------:R-:W-:Y:S05]  /*0870*/  BSYNC B1 ;  /* 0x0000000000017941 */ /* 0x000fea0003800000 */
.L_x_17:
[----:B------:R1:W-:Y:S02]  /*0880*/  @!P2 STS [UR8+0x20], R8 ;  /* 0x00002008ff00a988 */ /* 0x0003e40008000808 */
.L_x_19:
[----:B------:R-:W-:Y:S05]  /*0890*/  BSYNC B2 ;  /* 0x0000000000027941 */ /* 0x000fea0003800000 */
.L_x_16:
[----:B------:R-:W-:Y:S05]  /*08a0*/  WARPSYNC.ALL ;  /* 0x0000000000007948 */ /* 0x000fea0003800000 */
[----:B-1234-:R-:W1:Y:S01]  /*08b0*/  LDC R2, c[0x0][0x22c] ;  /* 0x00008b00ff027b82 */ /* 0x01ee620000000800 */
[----:B------:R-:W-:Y:S01]  /*08c0*/  BSSY B2, `(.L_x_20) ;  /* 0x0000010000027945 */ /* 0x000fe20003800000 */
[----:B-1----:R-:W-:-:S05]  /*08d0*/  VIADD R2, R2, 0xffffffff ;  /* 0xffffffff02027836 */ /* 0x002fca0000000000 */
[----:B------:R1:W-:Y:S01]  /*08e0*/  @!P2 STS [UR8+0x24], R2 ;  /* 0x00002402ff00a988 */ /* 0x0003e20008000808 */
[----:B------:R-:W-:Y:S05]  /*08f0*/  @P2 BRA `(.L_x_21) ;  /* 0x0000000000302947 */ /* 0x000fea0003800000 */
[----:B------:R-:W2:Y:S01]  /*0900*/  LDS R5, [UR8+0x34] ;  /* 0x00003408ff057984 */ /* 0x000ea20008000800 */
[----:B------:R-:W3:Y:S03]  /*0910*/  LDC.64 R10, c[0x0][0x240] ;  /* 0x00009000ff0a7b82 */ /* 0x000ee60000000a00 */
[----:B------:R-:W4:Y:S01]  /*0920*/  LDS R4, [UR8+0x1c] ;  /* 0x00001c08ff047984 */ /* 0x000f220008000800 */
[C---:B---3--:R-:W-:Y:S01]  /*0930*/  SHF.L.U64.HI R8, R10.reuse, 0x1, R11 ;  /* 0x000000010a087819 */ /* 0x048fe2000001020b */
[----:B------:R-:W-:-:S03]  /*0940*/  IMAD.SHL.U32 R7, R10, 0x2, RZ ;  /* 0x000000020a077824 */ /* 0x000fc600078e00ff */
[--C-:B------:R-:W-:Y:S02]  /*0950*/  SHF.R.U32.HI R9, RZ, 0x4, R8.reuse ;  /* 0x00000004ff097819 */ /* 0x100fe40000011608 */
[----:B------:R-:W-:-:S05]  /*0960*/  SHF.R.U64 R7, R7, 0x4, R8 ;  /* 0x0000000407077819 */ /* 0x000fca0000001208 */
[----:B------:R3:W-:Y:S01]  /*0970*/  STS [UR8+0xc], R7 ;  /* 0x00000c07ff007988 */ /* 0x0007e20008000808 */
[----:B--2---:R-:W-:Y:S02]  /*0980*/  LOP3.LUT R5, R5, 0x7, RZ, 0xb8, !PT ;  /* 0x0000000705057812 */ /* 0x004fe400078eb8ff */
[----:B----4-:R-:W-:-:S03]  /*0990*/  LOP3.LUT R4, R4, 0xf, R9, 0xb8, !PT ;  /* 0x0000000f04047812 */ /* 0x010fc600078eb809 */
[----:B------:R3:W-:Y:S04]  /*09a0*/  STS [UR8+0x34], R5 ;  /* 0x00003405ff007988 */ /* 0x0007e80008000808 */
[----:B------:R3:W-:Y:S02]  /*09b0*/  STS [UR8+0x1c], R4 ;  /* 0x00001c04ff007988 */ /* 0x0007e40008000808 */
.L_x_21:
[----:B------:R-:W-:Y:S05]  /*09c0*/  BSYNC B2 ;  /* 0x0000000000027941 */ /* 0x000fea0003800000 */
.L_x_20:
[----:B------:R-:W-:Y:S04]  /*09d0*/  BSSY B3, `(.L_x_22) ;  /* 0x000001a000037945 */ /* 0x000fe80003800000 */
[----:B------:R-:W-:Y:S04]  /*09e0*/  BSSY B2, `(.L_x_23) ;  /* 0x0000015000027945 */ /* 0x000fe80003800000 */
[----:B------:R-:W-:Y:S05]  /*09f0*/  @P2 BRA `(.L_x_24) ;  /* 0x0000000000202947 */ /* 0x000fea0003800000 */
[----:B---3--:R-:W2:Y:S02]  /*0a00*/  LDS R4, [UR8+0x34] ;  /* 0x00003408ff047984 */ /* 0x008ea40008000800 */
[----:B--2---:R-:W-:-:S05]  /*0a10*/  LOP3.LUT R4, R4, 0x38, RZ, 0xb8, !PT ;  /* 0x0000003804047812 */ /* 0x004fca00078eb8ff */
[----:B------:R2:W-:Y:S01]  /*0a20*/  STS [UR8+0x34], R4 ;  /* 0x00003404ff007988 */ /* 0x0005e20008000808 */
[----:B------:R-:W-:Y:S05]  /*0a30*/  @P2 BRA `(.L_x_25) ;  /* 0x0000000000202947 */ /* 0x000fea0003800000 */
[----:B--2---:R-:W2:Y:S01]  /*0a40*/  LDS R4, [UR8+0x8] ;  /* 0x00000808ff047984 */ /* 0x004ea20008000800 */
[----:B------:R-:W-:-:S05]  /*0a50*/  IMAD.MOV.U32 R5, RZ, RZ, 0x780 ;  /* 0x00000780ff057424 */ /* 0x000fca00078e00ff */
[----:B--2---:R-:W-:-:S05]  /*0a60*/  LOP3.LUT R4, R4, 0x300, R5, 0xd8, !PT ;  /* 0x0000030004047812 */ /* 0x004fca00078ed805 */
[----:B------:R2:W-:Y:S02]  /*0a70*/  STS [UR8+0x8], R4 ;  /* 0x00000804ff007988 */ /* 0x0005e40008000808 */
.L_x_24:
[----:B------:R-:W-:Y:S05]  /*0a80*/  @P2 BRA `(.L_x_26) ;  /* 0x0000000000282947 */ /* 0x000fea0003800000 */
[----:B--23--:R-:W2:Y:S02]  /*0a90*/  LDS R4, [UR8+0x8] ;  /* 0x00000808ff047984 */ /* 0x00cea40008000800 */
[----:B--2---:R-:W-:-:S05]  /*0aa0*/  LOP3.LUT R4, R4, 0x1800, RZ, 0xb8, !PT ;  /* 0x0000180004047812 */ /* 0x004fca00078eb8ff */
[----:B------:R3:W-:Y:S02]  /*0ab0*/  STS [UR8+0x8], R4 ;  /* 0x00000804ff007988 */ /* 0x0007e40008000808 */
.L_x_25:
[----:B------:R-:W-:Y:S05]  /*0ac0*/  @P2 BREAK B2 ;  /* 0x0000000000022942 */ /* 0x000fea0003800000 */
[----:B------:R-:W-:Y:S05]  /*0ad0*/  @P2 BRA `(.L_x_27) ;  /* 0x0000000000242947 */ /* 0x000fea0003800000 */
[----:B--23--:R-:W2:Y:S01]  /*0ae0*/  LDS R4, [UR8+0x8] ;  /* 0x00000808ff047984 */ /* 0x00cea20008000800 */
[----:B------:R-:W-:-:S05]  /*0af0*/  IMAD.MOV.U32 R5, RZ, RZ, 0x6000 ;  /* 0x00006000ff057424 */ /* 0x000fca00078e00ff */
[----:B--2---:R-:W-:-:S04]  /*0b00*/  LOP3.LUT R4, R4, 0x6000, R5, 0xd8, !PT ;  /* 0x0000600004047812 */ /* 0x004fc800078ed805 */
[----:B------:R-:W-:-:S05]  /*0b10*/  LOP3.LUT R4, R4, 0x400000, RZ, 0xb8, !PT ;  /* 0x0040000004047812 */ /* 0x000fca00078eb8ff */
[----:B------:R4:W-:Y:S02]  /*0b20*/  STS [UR8+0x8], R4 ;  /* 0x00000804ff007988 */ /* 0x0009e40008000808 */
.L_x_26:
[----:B------:R-:W-:Y:S05]  /*0b30*/  BSYNC B2 ;  /* 0x0000000000027941 */ /* 0x000fea0003800000 */
.L_x_23:
[----:B--234-:R-:W2:Y:S02]  /*0b40*/  @!P2 LDS R4, [UR8+0x8] ;  /* 0x00000808ff04a984 */ /* 0x01cea40008000800 */
[----:B--2---:R-:W-:-:S05]  /*0b50*/  @!P2 LOP3.LUT R4, R4, 0x8000, RZ, 0xb8, !PT ;  /* 0x000080000404a812 */ /* 0x004fca00078eb8ff */
[----:B------:R4:W-:Y:S02]  /*0b60*/  @!P2 STS [UR8+0x8], R4 ;  /* 0x00000804ff00a988 */ /* 0x0009e40008000808 */
.L_x_27:
[----:B------:R-:W-:Y:S05]  /*0b70*/  BSYNC B3 ;  /* 0x0000000000037941 */ /* 0x000fea0003800000 */
.L_x_22:
[----:B------:R-:W-:Y:S05]  /*0b80*/  WARPSYNC.ALL ;  /* 0x0000000000007948 */ /* 0x000fea0003800000 */
[----:B------:R-:W-:-:S04]  /*0b90*/  UIADD3 UR19, UR4, 0x80, URZ ;  /* 0x0000008004137890 */ /* 0x000fc8000fffe03f */
[----:B------:R-:W-:-:S04]  /*0ba0*/  UIADD3 UR18, UP0, UR19, UR48, URZ ;  /* 0x0000003013127290 */ /* 0x000fc8000ff1e03f */
[----:B------:R-:W-:Y:S01]  /*0bb0*/  ULEA.HI.X.SX32 UR19, UR19, UR49, 0x1, UP0 ;  /* 0x0000003113137291 */ /* 0x000fe200080f0e3f */
[----:B------:R-:W-:Y:S11]  /*0bc0*/  @P0 BRA `(.L_x_28) ;  /* 0x0000000000280947 */ /* 0x000ff60003800000 */
[----:B--234-:R-:W2:Y:S01]  /*0bd0*/  S2R R4, SR_LANEID ;  /* 0x0000000000047919 */ /* 0x01cea20000000000 */
[----:B------:R-:W-:Y:S05]  /*0be0*/  WARPSYNC.ALL ;  /* 0x0000000000007948 */ /* 0x000fea0003800000 */
[----:B--2---:R-:W-:-:S05]  /*0bf0*/  IMAD.SHL.U32 R8, R4, 0x4, RZ ;  /* 0x0000000404087824 */ /* 0x004fca00078e00ff */
[----:B------:R-:W2:Y:S01]  /*0c00*/  LDS R7, [R8+UR8] ;  /* 0x0000000808077984 */ /* 0x000ea20008000800 */
[----:B------:R-:W-:-:S05]  /*0c10*/  IADD3 R4, P1, R8, UR18, RZ ;  /* 0x0000001208047c10 */ /* 0x000fca000ff3e0ff */
[----:B------:R-:W-:-:S05]  /*0c20*/  IMAD.X R5, RZ, RZ, UR19, P1 ;  /* 0x00000013ff057e24 */ /* 0x000fca00088e06ff */
[----:B--2---:R2:W5:Y:S01]  /*0c30*/  ATOMG.E.EXCH.STRONG.GPU PT, RZ, [R4], R7 ;  /* 0x0000000704ff73a8 */ /* 0x00456200041ee100 */
[----:B------:R-:W-:-:S04]  /*0c40*/  DEPBAR {5,4,3,2,1,0} ;  /* 0x0000003f0000791a */ /* 0x000fc80000000000 */
[----:B------:R2:W-:Y:S01]  /*0c50*/  UTMACCTL.IV [UR18] ;  /* 0x00000000120079b9 */ /* 0x0005e20008000000 */
[----:B------:R-:W-:Y:S01]  /*0c60*/  NOP ;  /* 0x0000000000007918 */ /* 0x000fe20000000000 */
.L_x_28:
[----:B------:R-:W-:Y:S05]  /*0c70*/  @P0 BRA `(.L_x_29) ;  /* 0x00000000000c0947 */ /* 0x000fea0003800000 */
[----:B------:R0:W-:Y:S01]  /*0c80*/  UTMACMDFLUSH ;  /* 0x00000000000079b7 */ /* 0x0001e20000000000 */
[----:B------:R-:W-:Y:S05]  /*0c90*/  @P0 BRA `(.L_x_29) ;  /* 0x0000000000040947 */ /* 0x000fea0003800000 */
[----:B------:R-:W-:-:S04]  /*0ca0*/  DEPBAR.LE SB0, 0x0 ;  /* 0x000080000000791a */ /* 0x000fc80000000000 */
.L_x_29:
[----:B------:R-:W-:Y:S05]  /*0cb0*/  WARPSYNC.ALL ;  /* 0x0000000000007948 */ /* 0x000fea0003800000 */
[----:B-----5:R-:W-:Y:S06]  /*0cc0*/  BAR.SYNC.DEFER_BLOCKING 0x0 ;  /* 0x0000000000007b1d */ /* 0x020fec0000010000 */
[----:B------:R-:W-:Y:S02]  /*0cd0*/  BSSY B3, `(.L_x_30) ;  /* 0x000000b000037945 */ /* 0x000fe40003800000 */
[----:B------:R-:W-:Y:S06]  /*0ce0*/  BAR.SYNC.DEFER_BLOCKING 0x0 ;  /* 0x0000000000007b1d */ /* 0x000fec0000010000 */
[----:B------:R1:W-:Y:S01]  /*0cf0*/  @!P0 STS [R12], RZ ;  /* 0x000000ff0c008388 */ /* 0x0003e20000000800 */
[----:B------:R-:W-:Y:S01]  /*0d00*/  NOP ;  /* 0x0000000000007918 */ /* 0x000fe20000000000 */
[----:B------:R-:W-:Y:S05]  /*0d10*/  @P2 BRA `(.L_x_31) ;  /* 0x0000000000182947 */ /* 0x000fea0003800000 */
[----:B--234-:R-:W2:Y:S01]  /*0d20*/  LDS R4, [UR8+0x8] ;  /* 0x00000808ff047984 */ /* 0x01cea20008000800 */
[----:B------:R-:W3:Y:S01]  /*0d30*/  LDC.64 R8, c[0x0][0x220] ;  /* 0x00008800ff087b82 */ /* 0x000ee20000000a00 */
[----:B------:R-:W-:Y:S02]  /*0d40*/  IMAD.MOV.U32 R5, RZ, RZ, 0x70 ;  /* 0x00000070ff057424 */ /* 0x000fe400078e00ff */
[----:B---3--:R3:W-:Y:S03]  /*0d50*/  STS.64 [UR8], R8 ;  /* 0x00000008ff007988 */ /* 0x0087e60008000a08 */
[----:B--2---:R-:W-:-:S05]  /*0d60*/  LOP3.LUT R4, R4, 0x10, R5, 0xd8, !PT ;  /* 0x0000001004047812 */ /* 0x004fca00078ed805 */
[----:B------:R3:W-:Y:S02]  /*0d70*/  STS [UR8+0x8], R4 ;  /* 0x00000804ff007988 */ /* 0x0007e40008000808 */
.L_x_31:
[----:B--2---:R-:W-:Y:S05]  /*0d80*/  BSYNC B3 ;  /* 0x0000000000037941 */ /* 0x004fea0003800000 */
.L_x_30:
[----:B------:R-:W-:Y:S04]  /*0d90*/  BSSY B4, `(.L_x_32) ;  /* 0x0000011000047945 */ /* 0x000fe80003800000 */
[----:B------:R-:W-:Y:S04]  /*0da0*/  BSSY B3, `(.L_x_33) ;  /* 0x000000e000037945 */ /* 0x000fe80003800000 */
[----:B------:R-:W-:Y:S05]  /*0db0*/  @P2 BRA `(.L_x_34) ;  /* 0x0000000000242947 */ /* 0x000fea0003800000 */
[----:B---34-:R-:W2:Y:S01]  /*0dc0*/  LDS R4, [UR8+0x34] ;  /* 0x00003408ff047984 */ /* 0x018ea20008000800 */
[----:B------:R-:W-:-:S05]  /*0dd0*/  IMAD.MOV.U32 R5, RZ, RZ, 0x3f000000 ;  /* 0x3f000000ff057424 */ /* 0x000fca00078e00ff */
[----:B--2---:R-:W-:-:S05]  /*0de0*/  LOP3.LUT R4, R4, 0xff000000, R5, 0xb8, !PT ;  /* 0xff00000004047812 */ /* 0x004fca00078eb805 */
[----:B------:R2:W-:Y:S01]  /*0df0*/  STS [UR8+0x34], R4 ;  /* 0x00003404ff007988 */ /* 0x0005e20008000808 */
[----:B------:R-:W-:Y:S05]  /*0e00*/  @P2 BRA `(.L_x_35) ;  /* 0x00000000001c2947 */ /* 0x000fea0003800000 */
[----:B--2---:R-:W2:Y:S01]  /*0e10*/  LDS R4, [UR8+0x38] ;  /* 0x00003808ff047984 */ /* 0x004ea20008000800 */
[----:B------:R-:W-:-:S05]  /*0e20*/  IMAD.MOV.U32 R5, RZ, RZ, 0x7f ;  /* 0x0000007fff057424 */ /* 0x000fca00078e00ff */
[----:B--2---:R-:W-:-:S05]  /*0e30*/  LOP3.LUT R4, R4, 0xff, R5, 0xb8, !PT ;  /* 0x000000ff04047812 */ /* 0x004fca00078eb805 */
[----:B------:R2:W-:Y:S02]  /*0e40*/  STS [UR8+0x38], R4 ;  /* 0x00003804ff007988 */ /* 0x0005e40008000808 */
.L_x_34:
[----:B------:R-:W-:Y:S05]  /*0e50*/  @P2 BREAK B3 ;  /* 0x0000000000032942 */ /* 0x000fea0003800000 */
[----:B------:R-:W-:Y:S05]  /*0e60*/  @P2 BRA `(.L_x_36) ;  /* 0x00000000000c2947 */ /* 0x000fea0003800000 */
[----:B------:R1:W-:Y:S02]  /*0e70*/  STS [UR8+0x20], R2 ;  /* 0x00002002ff007988 */ /* 0x0003e40008000808 */
.L_x_35:
[----:B------:R-:W-:Y:S05]  /*0e80*/  BSYNC B3 ;  /* 0x0000000000037941 */ /* 0x000fea0003800000 */
.L_x_33:
[----:B------:R1:W-:Y:S02]  /*0e90*/  @!P2 STS [UR8+0x24], R6 ;  /* 0x00002406ff00a988 */ /* 0x0003e40008000808 */
.L_x_36:
[----:B------:R-:W-:Y:S05]  /*0ea0*/  BSYNC B4 ;  /* 0x0000000000047941 */ /* 0x000fea0003800000 */
.L_x_32:
[----:B------:R-:W-:Y:S05]  /*0eb0*/  WARPSYNC.ALL ;  /* 0x0000000000007948 */ /* 0x000fea0003800000 */
[----:B------:R-:W-:Y:S04]  /*0ec0*/  BSSY B4, `(.L_x_37) ;  /* 0x000000e000047945 */ /* 0x000fe80003800000 */
[----:B------:R-:W-:Y:S05]  /*0ed0*/  @P2 BRA `(.L_x_38) ;  /* 0x0000000000302947 */ /* 0x000fea0003800000 */
[----:B--234-:R-:W2:Y:S01]  /*0ee0*/  LDS R4, [UR8+0x34] ;  /* 0x00003408ff047984 */ /* 0x01cea20008000800 */
[----:B------:R-:W3:Y:S03]  /*0ef0*/  LDC.64 R8, c[0x0][0x248] ;  /* 0x00009200ff087b82 */ /* 0x000ee60000000a00 */
[----:B-1----:R-:W1:Y:S01]  /*0f00*/  LDS R2, [UR8+0x1c] ;  /* 0x00001c08ff027984 */ /* 0x002e620008000800 */
[C---:B---3--:R-:W-:Y:S01]  /*0f10*/  SHF.L.U64.HI R6, R8.reuse, 0x1, R9 ;  /* 0x0000000108067819 */ /* 0x048fe20000010209 */
[----:B------:R-:W-:-:S03]  /*0f20*/  IMAD.SHL.U32 R5, R8, 0x2, RZ ;  /* 0x0000000208057824 */ /* 0x000fc600078e00ff */
[--C-:B------:R-:W-:Y:S02]  /*0f30*/  SHF.R.U32.HI R7, RZ, 0x4, R6.reuse ;  /* 0x00000004ff077819 */ /* 0x100fe40000011606 */
[----:B------:R-:W-:-:S05]  /*0f40*/  SHF.R.U64 R5, R5, 0x4, R6 ;  /* 0x0000000405057819 */ /* 0x000fca0000001206 */
[----:B------:R3:W-:Y:S01]  /*0f50*/  STS [UR8+0xc], R5 ;  /* 0x00000c05ff007988 */ /* 0x0007e20008000808 */
[----:B--2---:R-:W-:Y:S02]  /*0f60*/  LOP3.LUT R4, R4, 0x7, RZ, 0xb8, !PT ;  /* 0x0000000704047812 */ /* 0x004fe400078eb8ff */
[----:B-1----:R-:W-:-:S03]  /*0f70*/  LOP3.LUT R2, R2, 0xf, R7, 0xb8, !PT ;  /* 0x0000000f02027812 */ /* 0x002fc600078eb807 */
[----:B------:R3:W-:Y:S04]  /*0f80*/  STS [UR8+0x34], R4 ;  /* 0x00003404ff007988 */ /* 0x0007e80008000808 */
[----:B------:R3:W-:Y:S02]  /*0f90*/  STS [UR8+0x1c], R2 ;  /* 0x00001c02ff007988 */ /* 0x0007e40008000808 */
.L_x_38:
[----:B------:R-:W-:Y:S05]  /*0fa0*/  BSYNC B4 ;  /* 0x0000000000047941 */ /* 0x000fea0003800000 */
.L_x_37:
[----:B------:R-:W-:Y:S04]  /*0fb0*/  BSSY B4, `(.L_x_39) ;  /* 0x000001a000047945 */ /* 0x000fe80003800000 */
[----:B------:R-:W-:Y:S04]  /*0fc0*/  BSSY B5, `(.L_x_40) ;  /* 0x0000015000057945 */ /* 0x000fe80003800000 */
[----:B------:R-:W-:Y:S05]  /*0fd0*/  @P2 BRA `(.L_x_41) ;  /* 0x0000000000202947 */ /* 0x000fea0003800000 */
[----:B-1-3--:R-:W1:Y:S02]  /*0fe0*/  LDS R2, [UR8+0x34] ;  /* 0x00003408ff027984 */ /* 0x00ae640008000800 */
[----:B-1----:R-:W-:-:S05]  /*0ff0*/  LOP3.LUT R2, R2, 0x38, RZ, 0xb8, !PT ;  /* 0x0000003802027812 */ /* 0x002fca00078eb8ff */
[----:B------:R1:W-:Y:S01]  /*1000*/  STS [UR8+0x34], R2 ;  /* 0x00003402ff007988 */ /* 0x0003e20008000808 */
[----:B------:R-:W-:Y:S05]  /*1010*/  @P2 BRA `(.L_x_42) ;  /* 0x0000000000202947 */ /* 0x000fea0003800000 */
[----:B-1----:R-:W1:Y:S01]  /*1020*/  LDS R2, [UR8+0x8] ;  /* 0x00000808ff027984 */ /* 0x002e620008000800 */
[----:B------:R-:W-:-:S05]  /*1030*/  IMAD.MOV.U32 R5, RZ, RZ, 0x780 ;  /* 0x00000780ff057424 */ /* 0x000fca00078e00ff */
[----:B-1----:R-:W-:-:S05]  /*1040*/  LOP3.LUT R2, R2, 0x300, R5, 0xd8, !PT ;  /* 0x0000030002027812 */ /* 0x002fca00078ed805 */
[----:B------:R1:W-:Y:S02]  /*1050*/  STS [UR8+0x8], R2 ;  /* 0x00000802ff007988 */ /* 0x0003e40008000808 */
.L_x_41:
[----:B------:R-:W-:Y:S05]  /*1060*/  @P2 BRA `(.L_x_43) ;  /* 0x0000000000282947 */ /* 0x000fea0003800000 */
[----:B-1-3--:R-:W1:Y:S02]  /*1070*/  LDS R2, [UR8+0x8] ;  /* 0x00000808ff027984 */ /* 0x00ae640008000800 */
[----:B-1----:R-:W-:-:S05]  /*1080*/  LOP3.LUT R2, R2, 0x1800, RZ, 0xb8, !PT ;  /* 0x0000180002027812 */ /* 0x002fca00078eb8ff */
[----:B------:R3:W-:Y:S02]  /*1090*/  STS [UR8+0x8], R2 ;  /* 0x00000802ff007988 */ /* 0x0007e40008000808 */
.L_x_42:
[----:B------:R-:W-:Y:S05]  /*10a0*/  @P2 BREAK B5 ;  /* 0x0000000000052942 */ /* 0x000fea0003800000 */
[----:B------:R-:W-:Y:S05]  /*10b0*/  @P2 BRA `(.L_x_44) ;  /* 0x0000000000242947 */ /* 0x000fea0003800000 */
[----:B-1-3--:R-:W1:Y:S01]  /*10c0*/  LDS R2, [UR8+0x8] ;  /* 0x00000808ff027984 */ /* 0x00ae620008000800 */
[----:B------:R-:W-:-:S05]  /*10d0*/  IMAD.MOV.U32 R5, RZ, RZ, 0x6000 ;  /* 0x00006000ff057424 */ /* 0x000fca00078e00ff */
[----:B-1----:R-:W-:-:S04]  /*10e0*/  LOP3.LUT R2, R2, 0x6000, R5, 0xd8, !PT ;  /* 0x0000600002027812 */ /* 0x002fc800078ed805 */
[----:B------:R-:W-:-:S05]  /*10f0*/  LOP3.LUT R2, R2, 0x400000, RZ, 0xb8, !PT ;  /* 0x0040000002027812 */ /* 0x000fca00078eb8ff */
[----:B------:R1:W-:Y:S02]  /*1100*/  STS [UR8+0x8], R2 ;  /* 0x00000802ff007988 */ /* 0x0003e40008000808 */
.L_x_43:
[----:B------:R-:W-:Y:S05]  /*1110*/  BSYNC B5 ;  /* 0x0000000000057941 */ /* 0x000fea0003800000 */
.L_x_40:
[----:B-1-3--:R-:W1:Y:S02]  /*1120*/  @!P2 LDS R2, [UR8+0x8] ;  /* 0x00000808ff02a984 */ /* 0x00ae640008000800 */
[----:B-1----:R-:W-:-:S05]  /*1130*/  @!P2 LOP3.LUT R2, R2, 0x8000, RZ, 0xb8, !PT ;  /* 0x000080000202a812 */ /* 0x002fca00078eb8ff */
[----:B------:R1:W-:Y:S02]  /*1140*/  @!P2 STS [UR8+0x8], R2 ;  /* 0x00000802ff00a988 */ /* 0x0003e40008000808 */
.L_x_44:
[----:B------:R-:W-:Y:S05]  /*1150*/  BSYNC B4 ;  /* 0x0000000000047941 */ /* 0x000fea0003800000 */
.L_x_39:
[----:B------:R-:W-:Y:S05]  /*1160*/  WARPSYNC.ALL ;  /* 0x0000000000007948 */ /* 0x000fea0003800000 */
[----:B------:R1:W-:Y:S01]  /*1170*/  STL [R1], RZ ;  /* 0x000000ff01007387 */ /* 0x0003e20000100800 */
[----:B------:R-:W-:Y:S01]  /*1180*/  UIADD3 UR4, UR4, 0x100, URZ ;  /* 0x0000010004047890 */ /* 0x000fe2000fffe03f */
[----:B------:R-:W-:Y:S02]  /*1190*/  ISETP.GE.AND P1, PT, R13, 0x1, PT ;  /* 0x000000010d00780c */ /* 0x000fe40003f26270 */
[----:B------:R-:W-:Y:S01]  /*11a0*/  CS2R R24, SRZ ;  /* 0x0000000000187805 */ /* 0x000fe2000001ff00 */
[----:B------:R1:W-:Y:S01]  /*11b0*/  STL [R1+0x4], RZ ;  /* 0x000004ff01007387 */ /* 0x0003e20000100800 */
[----:B------:R-:W-:Y:S01]  /*11c0*/  UIADD3 UR48, UP0, UR4, UR48, URZ ;  /* 0x0000003004307290 */ /* 0x000fe2000ff1e03f */
[----:B------:R-:W-:-:S02]  /*11d0*/  CS2R R26, SRZ ;  /* 0x00000000001a7805 */ /* 0x000fc4000001ff00 */
[----:B------:R-:W-:Y:S01]  /*11e0*/  CS2R R28, SRZ ;  /* 0x00000000001c7805 */ /* 0x000fe2000001ff00 */
[----:B------:R1:W-:Y:S01]  /*11f0*/  STL [R1+0x8], RZ ;  /* 0x000008ff01007387 */ /* 0x0003e20000100800 */
[----:B------:R-:W-:Y:S01]  /*1200*/  ULEA.HI.X.SX32 UR49, UR4, UR49, 0x1, UP0 ;  /* 0x0000003104317291 */ /* 0x000fe200080f0e3f */
[----:B------:R-:W-:Y:S02]  /*1210*/  CS2R R30, SRZ ;  /* 0x00000000001e7805 */ /* 0x000fe4000001ff00 */
[----:B------:R-:W-:Y:S01]  /*1220*/  CS2R R32, SRZ ;  /* 0x0000000000207805 */ /* 0x000fe2000001ff00 */
[----:B------:R1:W-:Y:S01]  /*1230*/  STL [R1+0xc], RZ ;  /* 0x00000cff01007387 */ /* 0x0003e20000100800 */
[----:B------:R-:W-:Y:S02]  /*1240*/  CS2R R34, SRZ ;  /* 0x0000000000227805 */ /* 0x000fe4000001ff00 */
[----:B------:R-:W-:Y:S02]  /*1250*/  CS2R R36, SRZ ;  /* 0x0000000000247805 */ /* 0x000fe4000001ff00 */
[----:B------:R-:W-:Y:S01]  /*1260*/  CS2R R38, SRZ ;  /* 0x0000000000267805 */ /* 0x000fe2000001ff00 */
[----:B------:R1:W-:Y:S01]  /*1270*/  STL [R1+0x10], RZ ;  /* 0x000010ff01007387 */ /* 0x0003e20000100800 */
[----:B------:R-:W-:-:S02]  /*1280*/  CS2R R40, SRZ ;  /* 0x0000000000287805 */ /* 0x000fc4000001ff00 */
        /* <DEDUP_REMOVED lines=52> */
[----:B------:R-:W-:Y:S01]  /*15d0*/  CS2R R120, SRZ ;  /* 0x0000000000787805 */ /* 0x000fe2000001ff00 */
[----:B------:R1:W-:Y:S04]  /*15e0*/  STL [R1+0x48], RZ ;  /* 0x000048ff01007387 */ /* 0x0003e80000100800 */
        /* <DEDUP_REMOVED lines=108> */
[----:B------:R1:W-:Y:S01]  /*1cb0*/  STL [R1+0x1fc], RZ ;  /* 0x0001fcff01007387 */ /* 0x0003e20000100800 */
[----:B------:R-:W-:Y:S05]  /*1cc0*/  @P0 BRA `(.L_x_45) ;  /* 0x0000000000280947 */ /* 0x000fea0003800000 */
[----:B-1-3--:R-:W1:Y:S01]  /*1cd0*/  S2R R2, SR_LANEID ;  /* 0x0000000000027919 */ /* 0x00ae620000000000 */
[----:B------:R-:W-:Y:S05]  /*1ce0*/  WARPSYNC.ALL ;  /* 0x0000000000007948 */ /* 0x000fea0003800000 */
[----:B-1----:R-:W-:-:S05]  /*1cf0*/  IMAD.SHL.U32 R2, R2, 0x4, RZ ;  /* 0x0000000402027824 */ /* 0x002fca00078e00ff */
[----:B------:R-:W1:Y:S01]  /*1d00*/  LDS R7, [R2+UR8] ;  /* 0x0000000802077984 */ /* 0x000e620008000800 */
[----:B--2-4-:R-:W-:-:S05]  /*1d10*/  IADD3 R4, P3, R2, UR48, RZ ;  /* 0x0000003002047c10 */ /* 0x014fca000ff7e0ff */
[----:B------:R-:W-:-:S05]  /*1d20*/  IMAD.X R5, RZ, RZ, UR49, P3 ;  /* 0x00000031ff057e24 */ /* 0x000fca00098e06ff */
[----:B-1----:R1:W5:Y:S01]  /*1d30*/  ATOMG.E.EXCH.STRONG.GPU PT, RZ, [R4], R7 ;  /* 0x0000000704ff73a8 */ /* 0x00236200041ee100 */
[----:B------:R-:W-:-:S04]  /*1d40*/  DEPBAR {5,4,3,2,1,0} ;  /* 0x0000003f0000791a */ /* 0x000fc80000000000 */
[----:B------:R1:W-:Y:S01]  /*1d50*/  UTMACCTL.IV [UR48] ;  /* 0x00000000300079b9 */ /* 0x0003e20008000000 */
[----:B------:R-:W-:Y:S01]  /*1d60*/  NOP ;  /* 0x0000000000007918 */ /* 0x000fe20000000000 */
.L_x_45:
[----:B------:R-:W-:Y:S05]  /*1d70*/  @P0 BRA `(.L_x_46) ;  /* 0x00000000000c0947 */ /* 0x000fea0003800000 */
[----:B------:R0:W-:Y:S01]  /*1d80*/  UTMACMDFLUSH ;  /* 0x00000000000079b7 */ /* 0x0001e20000000000 */
[----:B------:R-:W-:Y:S05]  /*1d90*/  @P0 BRA `(.L_x_46) ;  /* 0x0000000000040947 */ /* 0x000fea0003800000 */
[----:B------:R-:W-:-:S04]  /*1da0*/  DEPBAR.LE SB0, 0x0 ;  /* 0x000080000000791a */ /* 0x000fc80000000000 */
.L_x_46:
[----:B------:R-:W-:Y:S05]  /*1db0*/  WARPSYNC.ALL ;  /* 0x0000000000007948 */ /* 0x000fea0003800000 */
[----:B-----5:R-:W-:Y:S01]  /*1dc0*/  BAR.SYNC.DEFER_BLOCKING 0x0 ;  /* 0x0000000000007b1d */ /* 0x020fe20000010000 */
[----:B------:R-:W-:Y:S01]  /*1dd0*/  USHF.L.U32 UR11, UR50, 0x8, URZ ;  /* 0x00000008320b7899 */ /* 0x000fe2000800063f */
[----:B------:R-:W-:Y:S01]  /*1de0*/  CS2R R122, SRZ ;  /* 0x00000000007a7805 */ /* 0x000fe2000001ff00 */
[----:B------:R-:W-:Y:S01]  /*1df0*/  USHF.L.U32 UR23, UR51, 0x7, URZ ;  /* 0x0000000733177899 */ /* 0x000fe2000800063f */
[----:B------:R-:W-:Y:S02]  /*1e00*/  CS2R R124, SRZ ;  /* 0x00000000007c7805 */ /* 0x000fe4000001ff00 */
[----:B------:R-:W-:Y:S01]  /*1e10*/  CS2R R126, SRZ ;  /* 0x00000000007e7805 */ /* 0x000fe2000001ff00 */
[----:B------:R-:W-:Y:S01]  /*1e20*/  VOTEU.ALL UP0, P2 ;  /* 0x00000000003f7886 */ /* 0x000fe20001000000 */
[----:B------:R-:W-:Y:S01]  /*1e30*/  UMOV UR4, 0x1 ;  /* 0x0000000100047882 */ /* 0x000fe20000000000 */
[----:B------:R-:W-:-:S02]  /*1e40*/  CS2R R128, SRZ ;  /* 0x0000000000807805 */ /* 0x000fc4000001ff00 */
[----:B------:R-:W-:Y:S02]  /*1e50*/  CS2R R130, SRZ ;  /* 0x0000000000827805 */ /* 0x000fe4000001ff00 */
[----:B------:R-:W-:Y:S01]  /*1e60*/  CS2R R132, SRZ ;  /* 0x0000000000847805 */ /* 0x000fe2000001ff00 */
[----:B------:R-:W-:-:S04]  /*1e70*/  @!UP0 UIADD3 UR4, -UR4, 0x100000, URZ ;  /* 0x0010000004048890 */ /* 0x000fc8000fffe13f */
[----:B------:R-:W-:Y:S02]  /*1e80*/  @!UP0 USHF.L.U32 UR5, UR4, 0xb, URZ ;  /* 0x0000000b04058899 */ /* 0x000fe4000800063f */
[----:B------:R-:W-:Y:S01]  /*1e90*/  @!UP0 USHF.L.U32 UR4, UR4, 0x1, URZ ;  /* 0x0000000104048899 */ /* 0x000fe2000800063f */
[----:B------:R-:W-:Y:S01]  /*1ea0*/  CS2R R134, SRZ ;  /* 0x0000000000867805 */ /* 0x000fe2000001ff00 */
[----:B------:R-:W-:Y:S01]  /*1eb0*/  VOTEU.ALL UP0, P2 ;  /* 0x00000000003f7886 */ /* 0x000fe20001000000 */
[----:B------:R-:W-:Y:S02]  /*1ec0*/  CS2R R136, SRZ ;  /* 0x0000000000887805 */ /* 0x000fe4000001ff00 */
[----:B------:R-:W-:Y:S02]  /*1ed0*/  CS2R R138, SRZ ;  /* 0x00000000008a7805 */ /* 0x000fe4000001ff00 */
[----:B------:R-:W-:Y:S02]  /*1ee0*/  CS2R R140, SRZ ;  /* 0x00000000008c7805 */ /* 0x000fe4000001ff00 */
[----:B------:R-:W-:-:S02]  /*1ef0*/  CS2R R142, SRZ ;  /* 0x00000000008e7805 */ /* 0x000fc4000001ff00 */
[----:B------:R-:W-:Y:S02]  /*1f00*/  CS2R R144, SRZ ;  /* 0x0000000000907805 */ /* 0x000fe4000001ff00 */
[----:B------:R-:W-:Y:S02]  /*1f10*/  CS2R R146, SRZ ;  /* 0x0000000000927805 */ /* 0x000fe4000001ff00 */
[----:B------:R-:W-:Y:S02]  /*1f20*/  CS2R R148, SRZ ;  /* 0x0000000000947805 */ /* 0x000fe4000001ff00 */
[----:B------:R-:W-:Y:S01]  /*1f30*/  CS2R R150, SRZ ;  /* 0x0000000000967805 */ /* 0x000fe2000001ff00 */
[----:B------:R-:W2:Y:S02]  /*1f40*/  FENCE.VIEW.ASYNC.S ;  /* 0x00000000000073c6 */ /* 0x000ea40000000000 */
[----:B--2---:R2:W1:Y:S01]  /*1f50*/  @!UP0 SYNCS.EXCH.64 URZ, [UR8+0xc000], UR4 ;  /* 0x00c00004083f85b2 */ /* 0x0044620008000100 */
[----:B------:R-:W-:Y:S05]  /*1f60*/  @!P1 BRA `(.L_x_47) ;  /* 0x0000001800ec9947 */ /* 0x000fea0003800000 */
[----:B------:R1:W-:Y:S01]  /*1f70*/  STL [R1], RZ ;  /* 0x000000ff01007387 */ /* 0x0003e20000100800 */
[----:B------:R-:W-:Y:S01]  /*1f80*/  UIADD3 UR6, UR8, 0x8000, URZ ;  /* 0x0000800008067890 */ /* 0x000fe2000fffe03f */
[----:B------:R-:W-:Y:S01]  /*1f90*/  CS2R R24, SRZ ;  /* 0x0000000000187805 */ /* 0x000fe2000001ff00 */
[----:B------:R-:W-:Y:S01]  /*1fa0*/  USHF.R.U32.HI UR14, URZ, 0x4, UR8 ;  /* 0x000000043f0e7899 */ /* 0x000fe20008011608 */
[----:B------:R1:W-:Y:S01]  /*1fb0*/  STL [R1+0x4], RZ ;  /* 0x000004ff01007387 */ /* 0x0003e20000100800 */
[----:B------:R-:W-:Y:S01]  /*1fc0*/  USHF.R.U32.HI UR6, URZ, 0x4, UR6 ;  /* 0x000000043f067899 */ /* 0x000fe20008011606 */
[----:B------:R-:W-:Y:S01]  /*1fd0*/  CS2R R26, SRZ ;  /* 0x00000000001a7805 */ /* 0x000fe2000001ff00 */
[----:B------:R-:W-:Y:S01]  /*1fe0*/  USGXT.U32 UR14, UR14, 0xe ;  /* 0x0000000e0e0e789a */ /* 0x000fe20008000000 */
[----:B------:R1:W-:Y:S01]  /*1ff0*/  STL [R1+0x8], RZ ;  /* 0x000008ff01007387 */ /* 0x0003e20000100800 */
[----:B------:R-:W-:Y:S01]  /*2000*/  USGXT.U32 UR12, UR6, 0xe ;  /* 0x0000000e060c789a */ /* 0x000fe20008000000 */
[----:B------:R-:W-:Y:S01]  /*2010*/  CS2R R28, SRZ ;  /* 0x00000000001c7805 */ /* 0x000fe2000001ff00 */
[----:B------:R-:W-:Y:S01]  /*2020*/  UIADD3 UR6, UP1, UR14, 0x2, URZ ;  /* 0x000000020e067890 */ /* 0x000fe2000ff3e03f */
[----:B------:R1:W-:Y:S01]  /*2030*/  STL [R1+0xc], RZ ;  /* 0x00000cff01007387 */ /* 0x0003e20000100800 */
[----:B------:R-:W-:Y:S01]  /*2040*/  UIADD3 UR9, UP0, UR12, 0x2, URZ ;  /* 0x000000020c097890 */ /* 0x000fe2000ff1e03f */
[----:B------:R-:W-:Y:S01]  /*2050*/  CS2R R30, SRZ ;  /* 0x00000000001e7805 */ /* 0x000fe2000001ff00 */
[----:B--2---:R-:W-:Y:S01]  /*2060*/  UMOV UR5, URZ ;  /* 0x0000003f00057c82 */ /* 0x004fe20008000000 */
[----:B------:R2:W-:Y:S01]  /*2070*/  STL [R1+0x10], RZ ;  /* 0x000010ff01007387 */ /* 0x0005e20000100800 */
[----:B------:R-:W-:Y:S01]  /*2080*/  UMOV UR4, URZ ;  /* 0x0000003f00047c82 */ /* 0x000fe20008000000 */
[----:B------:R-:W-:Y:S01]  /*2090*/  UIADD3.X UR7, UR5, 0x40000040, URZ, UP1, !UPT ;  /* 0x4000004005077890 */ /* 0x000fe20008ffe43f */
[----:B------:R-:W-:Y:S01]  /*20a0*/  CS2R R32, SRZ ;  /* 0x0000000000207805 */ /* 0x000fe2000001ff00 */
[----:B------:R2:W-:Y:S01]  /*20b0*/  STL [R1+0x14], RZ ;  /* 0x000014ff01007387 */ /* 0x0005e20000100800 */
[----:B------:R-:W-:Y:S01]  /*20c0*/  UIADD3.X UR5, UR4, 0x40000040, URZ, UP0, !UPT ;  /* 0x4000004004057890 */ /* 0x000fe200087fe43f */
[----:B------:R-:W-:-:S02]  /*20d0*/  CS2R R34, SRZ ;  /* 0x0000000000227805 */ /* 0x000fc4000001ff00 */
[----:B------:R-:W-:Y:S01]  /*20e0*/  CS2R R36, SRZ ;  /* 0x0000000000247805 */ /* 0x000fe2000001ff00 */
[----:B------:R2:W-:Y:S01]  /*20f0*/  STL [R1+0x18], RZ ;  /* 0x000018ff01007387 */ /* 0x0005e20000100800 */
[----:B------:R-:W-:Y:S02]  /*2100*/  CS2R R38, SRZ ;  /* 0x0000000000267805 */ /* 0x000fe4000001ff00 */
[----:B------:R-:W-:Y:S02]  /*2110*/  CS2R R40, SRZ ;  /* 0x0000000000287805 */ /* 0x000fe4000001ff00 */
[----:B------:R-:W-:Y:S01]  /*2120*/  CS2R R42, SRZ ;  /* 0x00000000002a7805 */ /* 0x000fe2000001ff00 */
[----:B------:R2:W-:Y:S01]  /*2130*/  STL [R1+0x1c], RZ ;  /* 0x00001cff01007387 */ /* 0x0005e20000100800 */
[----:B------:R-:W-:Y:S02]  /*2140*/  CS2R R44, SRZ ;  /* 0x00000000002c7805 */ /* 0x000fe4000001ff00 */
        /* <DEDUP_REMOVED lines=71> */
[----:B------:R-:W-:Y:S01]  /*25c0*/  UMOV UR4, UR9 ;  /* 0x0000000900047c82 */ /* 0x000fe20008000000 */
[----:B------:R-:W-:Y:S02]  /*25d0*/  UIADD3.64 UR26, UR6, 0x2, URZ ;  /* 0x00000002061a7897 */ /* 0x000fe4000fffe03f */
[----:B------:R2:W-:Y:S01]  /*25e0*/  STL [R1+0x68], RZ ;  /* 0x000068ff01007387 */ /* 0x0005e20000100800 */
[----:B------:R-:W-:-:S02]  /*25f0*/  UIADD3.64 UR30, UR6, 0x4, URZ ;  /* 0x00000004061e7897 */ /* 0x000fc4000fffe03f */
[----:B------:R-:W-:Y:S01]  /*2600*/  UIADD3.64 UR24, UR4, 0x2, URZ ;  /* 0x0000000204187897 */ /* 0x000fe2000fffe03f */
[----:B------:R2:W-:Y:S01]  /*2610*/  STL [R1+0x6c], RZ ;  /* 0x00006cff01007387 */ /* 0x0005e20000100800 */
[----:B------:R-:W-:Y:S02]  /*2620*/  UIADD3.64 UR28, UR4, 0x4, URZ ;  /* 0x00000004041c7897 */ /* 0x000fe4000fffe03f */
[----:B------:R-:W-:Y:S01]  /*2630*/  UIADD3.64 UR32, UR4, 0x1fe, URZ ;  /* 0x000001fe04207897 */ /* 0x000fe2000fffe03f */
[----:B------:R2:W-:Y:S01]  /*2640*/  STL [R1+0x70], RZ ;  /* 0x000070ff01007387 */ /* 0x0005e20000100800 */
[----:B------:R-:W-:Y:S02]  /*2650*/  UIADD3.64 UR36, UR4, 0x200, URZ ;  /* 0x0000020004247897 */ /* 0x000fe4000fffe03f */
[----:B------:R-:W-:Y:S01]  /*2660*/  UIADD3.64 UR40, UR4, 0x202, URZ ;  /* 0x0000020204287897 */ /* 0x000fe2000fffe03f */
[----:B------:R2:W-:Y:S01]  /*2670*/  STL [R1+0x74], RZ ;  /* 0x000074ff01007387 */ /* 0x0005e20000100800 */
[----:B------:R-:W-:Y:S01]  /*2680*/  UIADD3.64 UR44, UR4, 0x204, URZ ;  /* 0x00000204042c7897 */ /* 0x000fe2000fffe03f */
[----:B------:R-:W-:-:S02]  /*2690*/  UMOV UR22, URZ ;  /* 0x0000003f00167c82 */ /* 0x000fc40008000000 */
[----:B------:R2:W-:Y:S01]  /*26a0*/  STL [R1+0x78], RZ ;  /* 0x000078ff01007387 */ /* 0x0005e20000100800 */
[----:B------:R-:W-:-:S03]  /*26b0*/  UMOV UR15, 0x40000040 ;  /* 0x40000040000f7882 */ /* 0x000fc60000000000 */
        /* <DEDUP_REMOVED lines=96> */
[----:B-1----:R2:W-:Y:S02]  /*2cc0*/  STL [R1+0x1fc], RZ ;  /* 0x0001fcff01007387 */ /* 0x0025e40000100800 */
.L_x_49:
[----:B------:R-:W-:Y:S01]  /*2cd0*/  BAR.SYNC.DEFER_BLOCKING 0x0 ;  /* 0x0000000000007b1d */ /* 0x000fe20000010000 */
[----:B------:R-:W-:Y:S01]  /*2ce0*/  ELECT P0, URZ, PT ;  /* 0x00000000003f782f */ /* 0x000fe20003800000 */
[----:B---3--:R-:W-:Y:S01]  /*2cf0*/  @!P2 IMAD.MOV.U32 R2, RZ, RZ, 0xc000 ;  /* 0x0000c000ff02a424 */ /* 0x008fe200078e00ff */
[----:B------:R-:W-:Y:S02]  /*2d00*/  ELECT P1, URZ, PT ;  /* 0x00000000003f782f */ /* 0x000fe40003820000 */
[C---:B------:R-:W-:Y:S01]  /*2d10*/  ISETP.LT.U32.AND P0, PT, R3.reuse, 0x20, P0 ;  /* 0x000000200300780c */ /* 0x040fe20000701070 */
[----:B------:R-:W-:Y:S01]  /*2d20*/  UMOV UR10, UR22 ;  /* 0x00000016000a7c82 */ /* 0x000fe20008000000 */
[----:B------:R-:W-:-:S11]  /*2d30*/  ISETP.LT.U32.AND P1, PT, R3, 0x20, P1 ;  /* 0x000000200300780c */ /* 0x000fd60000f21070 */
[----:B------:R-:W-:Y:S01]  /*2d40*/  VOTEU.ANY UP0, P0 ;  /* 0x00000000003f7886 */ /* 0x000fe20000000100 */
[----:B------:R-:W-:Y:S01]  /*2d50*/  VOTEU.ANY UP2, P0 ;  /* 0x00000000003f7886 */ /* 0x000fe20000040100 */
[----:B------:R-:W-:Y:S01]  /*2d60*/  VOTEU.ANY UP1, P1 ;  /* 0x00000000003f7886 */ /* 0x000fe20000820100 */
[----:B------:R-:W-:Y:S02]  /*2d70*/  VOTEU.ANY UP3, P1 ;  /* 0x00000000003f7886 */ /* 0x000fe40000860100 */
[----:B------:R-:W-:Y:S02]  /*2d80*/  @UP0 UIADD3 UR20, UR8, 0x8000, URZ ;  /* 0x0000800008140890 */ /* 0x000fe4000fffe03f */
[----:B------:R1:W-:Y:S01]  /*2d90*/  @!P2 SYNCS.ARRIVE.TRANS64 RZ, [UR8+0xc000], R2 ;  /* 0x00c00002ffffa9a7 */ /* 0x0003e20008000008 */
[----:B------:R-:W-:Y:S01]  /*2da0*/  @UP0 UIADD3 UR21, UR8, 0xc000, URZ ;  /* 0x0000c00008150890 */ /* 0x000fe2000fffe03f */
[----:B------:R-:W-:Y:S01]  /*2db0*/  @UP0 UMOV UR34, UR16 ;  /* 0x0000001000220c82 */ /* 0x000fe20008000000 */
[----:B------:R-:W-:Y:S01]  /*2dc0*/  @UP0 UMOV UR35, UR17 ;  /* 0x0000001100230c82 */ /* 0x000fe20008000000 */
[----:B------:R-:W-:Y:S01]  /*2dd0*/  BAR.SYNC.DEFER_BLOCKING 0x0 ;  /* 0x0000000000007b1d */ /* 0x000fe20000010000 */
[----:B------:R-:W-:Y:S01]  /*2de0*/  @UP1 UIADD3 UR9, UR8, 0xc000, URZ ;  /* 0x0000c00008091890 */ /* 0x000fe2000fffe03f */
[----:B-1----:R-:W-:-:S04]  /*2df0*/  SHF.L.U32 R2, R0, 0x1f, RZ ;  /* 0x0000001f00027819 */ /* 0x002fc800000006ff */
[----:B------:R-:W-:Y:S01]  /*2e00*/  @UP1 UMOV UR38, UR18 ;  /* 0x0000001200261c82 */ /* 0x000fe20008000000 */
[----:B------:R-:W-:Y:S01]  /*2e10*/  @UP1 UMOV UR39, UR19 ;  /* 0x0000001300271c82 */ /* 0x000fe20008000000 */
[----:B------:R1:W-:Y:S01]  /*2e20*/  @UP2 UTMALDG.2D [UR20], [UR34] ;  /* 0x00000014220025b4 */ /* 0x0003e20008008000 */
[----:B------:R3:W-:Y:S06]  /*2e30*/  MEMBAR.ALL.CTA ;  /* 0x0000000000007992 */ /* 0x0007ec0000008000 */
[----:B---3--:R-:W3:Y:S02]  /*2e40*/  FENCE.VIEW.ASYNC.S ;  /* 0x00000000000073c6 */ /* 0x008ee40000000000 */
[----:B---3--:R-:W-:Y:S06]  /*2e50*/  BAR.SYNC.DEFER_BLOCKING 0x0 ;  /* 0x0000000000007b1d */ /* 0x008fec0000010000 */
[----:B------:R1:W-:Y:S02]  /*2e60*/  @UP3 UTMALDG.2D [UR8], [UR38] ;  /* 0x00000008260035b4 */ /* 0x0003e40008008000 */
[----:B------:R-:W-:Y:S06]  /*2e70*/  BAR.SYNC.DEFER_BLOCKING 0x0 ;  /* 0x0000000000007b1d */ /* 0x000fec0000010000 */
[----:B------:R-:W3:Y:S02]  /*2e80*/  SYNCS.PHASECHK.TRANS64.TRYWAIT P0, [UR8+0xc000], R2 ;  /* 0x00c00002ff0075a7 */ /* 0x000ee40008000148 */
[----:B-1-3--:R-:W-:Y:S05]  /*2e90*/  @!P0 BRA `(.L_x_48) ;  /* 0x0000002000448947 */ /* 0x00afea0003800000 */
.L_x_50:
[----:B------:R-:W-:Y:S01]  /*2ea0*/  STL.64 [R1+0x268], R150 ;  /* 0x0002689601007387 */ /* 0x000fe20000100a00 */
[----:B------:R-:W-:Y:S01]  /*2eb0*/  UMOV UR13, 0x40000040 ;  /* 0x40000040000d7882 */ /* 0x000fe20000000000 */
[----:B------:R-:W-:Y:S01]  /*2ec0*/  UMOV UR34, UR14 ;  /* 0x0000000e00227c82 */ /* 0x000fe20008000000 */
[----:B------:R-:W-:Y:S01]  /*2ed0*/  UMOV UR35, UR15 ;  /* 0x0000000f00237c82 */ /* 0x000fe20008000000 */
[----:B------:R-:W-:Y:S01]  /*2ee0*/  STL.64 [R1+0x260], R148 ;  /* 0x0002609401007387 */ /* 0x000fe20000100a00 */
[----:B------:R-:W-:Y:S01]  /*2ef0*/  UMOV UR38, UR6 ;  /* 0x0000000600267c82 */ /* 0x000fe20008000000 */
[----:B------:R-:W-:Y:S01]  /*2f00*/  UMOV UR39, UR7 ;  /* 0x0000000700277c82 */ /* 0x000fe20008000000 */
[----:B------:R-:W-:Y:S01]  /*2f10*/  UMOV UR42, UR26 ;  /* 0x0000001a002a7c82 */ /* 0x000fe20008000000 */
[----:B------:R-:W-:Y:S01]  /*2f20*/  STL.64 [R1+0x258], R146 ;  /* 0x0002589201007387 */ /* 0x000fe20000100a00 */
[----:B------:R-:W-:Y:S01]  /*2f30*/  UMOV UR43, UR27 ;  /* 0x0000001b002b7c82 */ /* 0x000fe20008000000 */
[----:B------:R-:W-:Y:S01]  /*2f40*/  UMOV UR46, UR30 ;  /* 0x0000001e002e7c82 */ /* 0x000fe20008000000 */
[----:B------:R-:W-:Y:S01]  /*2f50*/  UMOV UR47, UR31 ;  /* 0x0000001f002f7c82 */ /* 0x000fe20008000000 */
[----:B------:R-:W-:Y:S01]  /*2f60*/  STL.64 [R1+0x250], R144 ;  /* 0x0002509001007387 */ /* 0x000fe20000100a00 */
[----:B------:R-:W1:Y:S03]  /*2f70*/  LDC R2, c[0x0][0x230] ;  /* 0x00008c00ff027b82 */ /* 0x000e660000000800 */
[----:B------:R-:W-:Y:S04]  /*2f80*/  STL.64 [R1+0x248], R142 ;  /* 0x0002488e01007387 */ /* 0x000fe80000100a00 */
        /* <DEDUP_REMOVED lines=8> */
[----:B------:R3:W-:Y:S04]  /*3010*/  STL.64 [R1+0x200], R124 ;  /* 0x0002007c01007387 */ /* 0x0007e80000100a00 */
[----:B---3--:R-:W3:Y:S04]  /*3020*/  LDL.LU.64 R124, [R1] ;  /* 0x00000000017c7983 */ /* 0x008ee80000300a00 */
[----:B------:R-:W3:Y:S04]  /*3030*/  LDL.LU.64 R126, [R1+0x8] ;  /* 0x00000800017e7983 */ /* 0x000ee80000300a00 */
        /* <DEDUP_REMOVED lines=61> */
[----:B------:R-:W3:Y:S02]  /*3410*/  LDL.LU.64 R250, [R1+0x1f8] ;  /* 0x0001f80001fa7983 */ /* 0x000ee40000300a00 */
[----:B---3--:R-:W-:-:S06]  /*3420*/  WARPGROUP.ARRIVE ;  /* 0x00000000000079c5 */ /* 0x008fcc0000000000 */
[----:B------:R-:W-:Y:S03]  /*3430*/  HGMMA.64x256x16.F32 R124, gdesc[UR12], R124, gsb0 ;  /* 0x03e000000c7c79f0 */ /* 0x000fe6000800087c */
[----:B------:R-:W-:Y:S02]  /*3440*/  WARPGROUP.DEPBAR.LE gsb0, 0x0 ;  /* 0x00008000000079c5 */ /* 0x000fe40000010000 */
[----:B------:R-:W-:-:S15]  /*3450*/  WARPGROUP.ARRIVE ;  /* 0x00000000000079c5 */ /* 0x000fde0000000000 */
[----:B------:R-:W-:-:S08]  /*3460*/  NOP ;  /* 0x0000000000007918 */ /* 0x000fd00000000000 */
        /* <DEDUP_REMOVED lines=10> */
[----:B------:R-:W-:Y:S04]  /*3510*/  STL.64 [R1], R124 ;  /* 0x0000007c01007387 */ /* 0x000fe80000100a00 */
        /* <DEDUP_REMOVED lines=63> */
[----:B---3--:R-:W3:Y:S04]  /*3910*/  LDL.LU.64 R150, [R1+0x268] ;  /* 0x0002680001967983 */ /* 0x008ee80000300a00 */
        /* <DEDUP_REMOVED lines=12> */
[----:B------:R-:W3:Y:S01]  /*39e0*/  LDL.LU.64 R124, [R1+0x200] ;  /* 0x00020000017c7983 */ /* 0x000ee20000300a00 */
[----:B------:R-:W-:Y:S01]  /*39f0*/  UIADD3 UR22, UR22, 0x40, URZ ;  /* 0x0000004016167890 */ /* 0x000fe2000fffe03f */
[----:B------:R-:W-:-:S05]  /*3a00*/  LOP3.LUT R0, R0, 0x1, RZ, 0x3c, !PT ;  /* 0x0000000100007812 */ /* 0x000fca00078e3cff */
[----:B-1----:R-:W-:Y:S01]  /*3a10*/  ISETP.LE.AND P0, PT, R2, UR22, PT ;  /* 0x0000001602007c0c */ /* 0x002fe2000bf03270 */
        /* <DEDUP_REMOVED lines=15> */
[----:B------:R-:W-:Y:S05]  /*3b10*/  @!P0 BRA `(.L_x_49) ;  /* 0xfffffff0006c8947 */ /* 0x000fea000383ffff */
.L_x_47:
[----:B------:R5:W-:Y:S04]  /*3b20*/  STL [R1+0x20c], R148 ;  /* 0x00020c9401007387 */ /* 0x000be80000100800 */
[----:B------:R-:W2:Y:S01]  /*3b30*/  LDL.LU R8, [R1] ;  /* 0x0000000001087983 */ /* 0x000ea20000300800 */
[----:B-1----:R-:W-:Y:S06]  /*3b40*/  BAR.SYNC.DEFER_BLOCKING 0x0 ;  /* 0x0000000000007b1d */ /* 0x002fec0000010000 */
[----:B-----5:R-:W2:Y:S04]  /*3b50*/  LDL.LU R148, [R1+0x4] ;  /* 0x0000040001947983 */ /* 0x020ea80000300800 */
[----:B------:R1:W-:Y:S04]  /*3b60*/  STL [R1+0x208], R149 ;  /* 0x0002089501007387 */ /* 0x0003e80000100800 */
[----:B-1----:R-:W5:Y:S01]  /*3b70*/  LDL.LU R149, [R1+0xc] ;  /* 0x00000c0001957983 */ /* 0x002f620000300800 */
[----:B------:R-:W1:Y:S03]  /*3b80*/  @!P2 SYNCS.CCTL.IV [UR8+0xc000] ;  /* 0x00c00000ff00a9b1 */ /* 0x000e660008000008 */
[----:B------:R-:W5:Y:S04]  /*3b90*/  LDL.LU R9, [R1+0x8] ;  /* 0x0000080001097983 */ /* 0x000f680000300800 */
[----:B------:R3:W-:Y:S04]  /*3ba0*/  STL [R1+0x204], R150 ;  /* 0x0002049601007387 */ /* 0x0007e80000100800 */
[----:B---3--:R-:W3:Y:S04]  /*3bb0*/  LDL.LU R150, [R1+0x14] ;  /* 0x0000140001967983 */ /* 0x008ee80000300800 */
[----:B------:R-:W3:Y:S04]  /*3bc0*/  LDL.LU R10, [R1+0x10] ;  /* 0x00001000010a7983 */ /* 0x000ee80000300800 */
[----:B------:R4:W-:Y:S04]  /*3bd0*/  STL [R1+0x200], R151 ;  /* 0x0002009701007387 */ /* 0x0009e80000100800 */
[----:B----4-:R-:W4:Y:S04]  /*3be0*/  LDL.LU R151, [R1+0x1c] ;  /* 0x00001c0001977983 */ /* 0x010f280000300800 */
[----:B------:R-:W4:Y:S04]  /*3bf0*/  LDL.LU R11, [R1+0x18] ;  /* 0x00001800010b7983 */ /* 0x000f280000300800 */
        /* <DEDUP_REMOVED lines=119> */
[----:B------:R-:W4:Y:S01]  /*4370*/  LDL.LU R2, [R1+0x1f8] ;  /* 0x0001f80001027983 */ /* 0x000f220000300800 */
[----:B--2---:R-:W-:-:S02]  /*4380*/  F2FP.F16.F32.PACK_AB R8, R148, R8 ;  /* 0x000000089408723e */ /* 0x004fc400000000ff */
[----:B-----5:R-:W-:Y:S01]  /*4390*/  F2FP.F16.F32.PACK_AB R9, R149, R9 ;  /* 0x000000099509723e */ /* 0x020fe200000000ff */
[----:B------:R-:W2:Y:S01]  /*43a0*/  LDL.LU R148, [R1+0x20c] ;  /* 0x00020c0001947983 */ /* 0x000ea20000300800 */
[----:B---3--:R-:W-:Y:S02]  /*43b0*/  F2FP.F16.F32.PACK_AB R10, R150, R10 ;  /* 0x0000000a960a723e */ /* 0x008fe400000000ff */
[----:B----4-:R-:W-:Y:S01]  /*43c0*/  F2FP.F16.F32.PACK_AB R11, R151, R11 ;  /* 0x0000000b970b723e */ /* 0x010fe200000000ff */
[----:B------:R-:W2:Y:S04]  /*43d0*/  LDL.LU R149, [R1+0x208] ;  /* 0x0002080001957983 */ /* 0x000ea80000300800 */
[----:B------:R-:W3:Y:S04]  /*43e0*/  LDL.LU R150, [R1+0x204] ;  /* 0x0002040001967983 */ /* 0x000ee80000300800 */
[----:B------:R-:W3:Y:S01]  /*43f0*/  LDL.LU R151, [R1+0x200] ;  /* 0x0002000001977983 */ /* 0x000ee20000300800 */
[----:B------:R-:W-:Y:S01]  /*4400*/  F2FP.F16.F32.PACK_AB R4, R16, R4 ;  /* 0x000000041004723e */ /* 0x000fe200000000ff */
[----:B------:R-:W-:Y:S01]  /*4410*/  UMOV UR6, UR23 ;  /* 0x0000001700067c82 */ /* 0x000fe20008000000 */
[----:B------:R-:W-:Y:S01]  /*4420*/  F2FP.F16.F32.PACK_AB R6, R0, R6 ;  /* 0x000000060006723e */ /* 0x000fe200000000ff */
[----:B------:R-:W4:Y:S01]  /*4430*/  S2R R16, SR_TID.X ;  /* 0x0000000000107919 */ /* 0x000f220000002100 */
[----:B------:R-:W-:-:S02]  /*4440*/  F2FP.F16.F32.PACK_AB R5, R3, R5 ;  /* 0x000000050305723e */ /* 0x000fc400000000ff */
[----:B------:R-:W-:Y:S02]  /*4450*/  ELECT P0, URZ, PT ;  /* 0x00000000003f782f */ /* 0x000fe40003800000 */
[----:B------:R-:W-:Y:S02]  /*4460*/  F2FP.F16.F32.PACK_AB R152, R243, R152 ;  /* 0x00000098f398723e */ /* 0x000fe400000000ff */
[----:B------:R-:W-:Y:S02]  /*4470*/  F2FP.F16.F32.PACK_AB R153, R242, R153 ;  /* 0x00000099f299723e */ /* 0x000fe400000000ff */
[----:B------:R-:W-:Y:S02]  /*4480*/  F2FP.F16.F32.PACK_AB R154, R241, R154 ;  /* 0x0000009af19a723e */ /* 0x000fe400000000ff */
[----:B------:R-:W-:Y:S02]  /*4490*/  F2FP.F16.F32.PACK_AB R155, R240, R155 ;  /* 0x0000009bf09b723e */ /* 0x000fe400000000ff */
[----:B------:R-:W-:-:S02]  /*44a0*/  F2FP.F16.F32.PACK_AB R24, R25, R24 ;  /* 0x000000181918723e */ /* 0x000fc400000000ff */
[----:B------:R-:W-:Y:S02]  /*44b0*/  F2FP.F16.F32.PACK_AB R25, R27, R26 ;  /* 0x0000001a1b19723e */ /* 0x000fe400000000ff */
        /* <DEDUP_REMOVED lines=8> */
[----:B------:R-:W-:Y:S01]  /*4540*/  F2FP.F16.F32.PACK_AB R120, R121, R120 ;  /* 0x000000787978723e */ /* 0x000fe200000000ff */
[C---:B----4-:R-:W-:Y:S01]  /*4550*/  IMAD.SHL.U32 R0, R16.reuse, 0x80, RZ ;  /* 0x0000008010007824 */ /* 0x050fe200078e00ff */
[----:B------:R-:W-:Y:S01]  /*4560*/  F2FP.F16.F32.PACK_AB R168, R227, R168 ;  /* 0x000000a8e3a8723e */ /* 0x000fe200000000ff */
[----:B------:R-:W-:Y:S01]  /*4570*/  IMAD.SHL.U32 R3, R16, 0x10, RZ ;  /* 0x0000001010037824 */ /* 0x000fe200078e00ff */
[----:B------:R-:W-:-:S02]  /*4580*/  F2FP.F16.F32.PACK_AB R90, R93, R92 ;  /* 0x0000005c5d5a723e */ /* 0x000fc400000000ff */
[----:B------:R-:W-:Y:S02]  /*4590*/  LOP3.LUT R0, R0, 0x780, RZ, 0xc0, !PT ;  /* 0x0000078000007812 */ /* 0x000fe400078ec0ff */
[----:B------:R-:W-:Y:S02]  /*45a0*/  F2FP.F16.F32.PACK_AB R91, R95, R94 ;  /* 0x0000005e5f5b723e */ /* 0x000fe400000000ff */
[----:B------:R-:W-:Y:S01]  /*45b0*/  LOP3.LUT R3, R0, 0x70, R3, 0xf8, !PT ;  /* 0x0000007000037812 */ /* 0x000fe200078ef803 */
[----:B------:R-:W-:Y:S01]  /*45c0*/  IMAD.SHL.U32 R0, R16, 0x40, RZ ;  /* 0x0000004010007824 */ /* 0x000fe200078e00ff */
[----:B------:R-:W-:Y:S02]  /*45d0*/  F2FP.F16.F32.PACK_AB R169, R226, R169 ;  /* 0x000000a9e2a9723e */ /* 0x000fe400000000ff */
[----:B------:R-:W-:Y:S02]  /*45e0*/  LOP3.LUT R3, R3, 0x10, R16, 0x78, !PT ;  /* 0x0000001003037812 */ /* 0x000fe400078e7810 */
[----:B------:R-:W-:-:S02]  /*45f0*/  F2FP.F16.F32.PACK_AB R121, R123, R122 ;  /* 0x0000007a7b79723e */ /* 0x000fc400000000ff */
[----:B------:R-:W-:Y:S02]  /*4600*/  LOP3.LUT R0, R3, 0x1800, R0, 0xf8, !PT ;  /* 0x0000180003007812 */ /* 0x000fe400078ef800 */
[----:B------:R-:W-:Y:S02]  /*4610*/  F2FP.F16.F32.PACK_AB R170, R225, R170 ;  /* 0x000000aae1aa723e */ /* 0x000fe400000000ff */
[----:B------:R-:W-:Y:S02]  /*4620*/  LOP3.LUT R3, R0, 0x20, RZ, 0x3c, !PT ;  /* 0x0000002000037812 */ /* 0x000fe400078e3cff */
[----:B------:R-:W-:Y:S02]  /*4630*/  F2FP.F16.F32.PACK_AB R122, R125, R124 ;  /* 0x0000007c7d7a723e */ /* 0x000fe400000000ff */
[----:B------:R-:W-:Y:S01]  /*4640*/  F2FP.F16.F32.PACK_AB R171, R224, R171 ;  /* 0x000000abe0ab723e */ /* 0x000fe200000000ff */
[----:B------:R-:W-:Y:S01]  /*4650*/  VIADD R3, R3, UR8 ;  /* 0x0000000803037c36 */ /* 0x000fe20008000000 */
        /* <DEDUP_REMOVED lines=90> */
[----:B------:R-:W-:-:S02]  /*4c00*/  SHF.R.U32.HI R16, RZ, 0x5, R16 ;  /* 0x00000005ff107819 */ /* 0x000fc40000011610 */
[----:B------:R-:W-:Y:S02]  /*4c10*/  F2FP.F16.F32.PACK_AB R194, R201, R194 ;  /* 0x000000c2c9c2723e */ /* 0x000fe400000000ff */
[----:B------:R-:W-:Y:S02]  /*4c20*/  R2UR UR4, R16 ;  /* 0x00000000100472ca */ /* 0x000fe400000e0000 */
[----:B------:R-:W-:Y:S02]  /*4c30*/  F2FP.F16.F32.PACK_AB R195, R200, R195 ;  /* 0x000000c3c8c3723e */ /* 0x000fe400000000ff */
[----:B------:R-:W-:-:S09]  /*4c40*/  F2FP.F16.F32.PACK_AB R196, R199, R196 ;  /* 0x000000c4c7c4723e */ /* 0x000fd200000000ff */
[----:B------:R-:W-:-:S04]  /*4c50*/  ULOP3.LUT UR4, UR4, 0x3, URZ, 0xc0, !UPT ;  /* 0x0000000304047892 */ /* 0x000fc8000f8ec03f */
[----:B------:R-:W-:Y:S02]  /*4c60*/  ULEA UR5, UR4, UR11, 0x6 ;  /* 0x0000000b04057291 */ /* 0x000fe4000f8e303f */
[----:B------:R-:W-:Y:S01]  /*4c70*/  ULEA UR4, UR4, UR8, 0xe ;  /* 0x0000000804047291 */ /* 0x000fe2000f8e703f */
[----:B-1----:R-:W-:Y:S01]  /*4c80*/  BAR.SYNC.DEFER_BLOCKING 0x0 ;  /* 0x0000000000007b1d */ /* 0x002fe20000010000 */
[----:B------:R-:W-:Y:S02]  /*4c90*/  F2FP.F16.F32.PACK_AB R197, R198, R197 ;  /* 0x000000c5c6c5723e */ /* 0x000fe400000000ff */
[----:B------:R-:W-:Y:S02]  /*4ca0*/  F2FP.F16.F32.PACK_AB R198, R19, R18 ;  /* 0x0000001213c6723e */ /* 0x000fe400000000ff */
[----:B------:R-:W-:Y:S01]  /*4cb0*/  F2FP.F16.F32.PACK_AB R199, R17, R2 ;  /* 0x0000000211c7723e */ /* 0x000fe200000000ff */
[----:B------:R-:W-:-:S05]  /*4cc0*/  VIADD R2, R0, UR8 ;  /* 0x0000000800027c36 */ /* 0x000fca0008000000 */
[----:B------:R1:W-:Y:S01]  /*4cd0*/  STSM.16.M88.4 [R2], R8 ;  /* 0x0000000802007844 */ /* 0x0003e20000000200 */
[----:B--2---:R-:W-:-:S03]  /*4ce0*/  F2FP.F16.F32.PACK_AB R146, R149, R148 ;  /* 0x000000949592723e */ /* 0x004fc600000000ff */
[----:B------:R-:W-:Y:S04]  /*4cf0*/  STSM.16.M88.4 [R2+0x4000], R152 ;  /* 0x0040009802007844 */ /* 0x000fe80000000200 */
[----:B------:R-:W-:Y:S01]  /*4d00*/  STSM.16.M88.4 [R2+0x8000], R168 ;  /* 0x008000a802007844 */ /* 0x000fe20000000200 */
[----:B---3--:R-:W-:-:S03]  /*4d10*/  F2FP.F16.F32.PACK_AB R147, R151, R150 ;  /* 0x000000969793723e */ /* 0x008fc600000000ff */
[----:B------:R-:W-:Y:S04]  /*4d20*/  STSM.16.M88.4 [R2+0xc000], R184 ;  /* 0x00c000b802007844 */ /* 0x000fe80000000200 */
[----:B------:R-:W-:Y:S01]  /*4d30*/  STSM.16.M88.4 [R2+0x2000], R24 ;  /* 0x0020001802007844 */ /* 0x000fe20000000200 */
[C---:B-1----:R-:W-:Y:S02]  /*4d40*/  LOP3.LUT R8, R0.reuse, 0x40, RZ, 0x3c, !PT ;  /* 0x0000004000087812 */ /* 0x042fe400078e3cff */
[----:B------:R-:W-:Y:S01]  /*4d50*/  LOP3.LUT R0, R0, 0x60, RZ, 0x3c, !PT ;  /* 0x0000006000007812 */ /* 0x000fe200078e3cff */
[----:B------:R-:W-:Y:S02]  /*4d60*/  STSM.16.M88.4 [R2+0x6000], R56 ;  /* 0x0060003802007844 */ /* 0x000fe40000000200 */
[----:B------:R-:W-:-:S02]  /*4d70*/  VIADD R8, R8, UR8 ;  /* 0x0000000808087c36 */ /* 0x000fc40008000000 */
[----:B------:R-:W-:Y:S01]  /*4d80*/  STSM.16.M88.4 [R2+0xa000], R88 ;  /* 0x00a0005802007844 */ /* 0x000fe20000000200 */
[----:B------:R-:W-:-:S03]  /*4d90*/  VIADD R0, R0, UR8 ;  /* 0x0000000800007c36 */ /* 0x000fc60008000000 */
[----:B------:R-:W-:Y:S04]  /*4da0*/  STSM.16.M88.4 [R2+0xe000], R120 ;  /* 0x00e0007802007844 */ /* 0x000fe80000000200 */
[----:B------:R-:W-:Y:S04]  /*4db0*/  STSM.16.M88.4 [R3], R4 ;  /* 0x0000000403007844 */ /* 0x000fe80000000200 */
[----:B------:R-:W-:Y:S04]  /*4dc0*/  STSM.16.M88.4 [R3+0x4000], R156 ;  /* 0x0040009c03007844 */ /* 0x000fe80000000200 */
[----:B------:R-:W-:Y:S04]  /*4dd0*/  STSM.16.M88.4 [R3+0x8000], R172 ;  /* 0x008000ac03007844 */ /* 0x000fe80000000200 */
[----:B------:R-:W-:Y:S04]  /*4de0*/  STSM.16.M88.4 [R3+0xc000], R188 ;  /* 0x00c000bc03007844 */ /* 0x000fe80000000200 */
[----:B------:R-:W-:Y:S04]  /*4df0*/  STSM.16.M88.4 [R3+0x2000], R32 ;  /* 0x0020002003007844 */ /* 0x000fe80000000200 */
[----:B------:R-:W-:Y:S04]  /*4e00*/  STSM.16.M88.4 [R3+0x6000], R64 ;  /* 0x0060004003007844 */ /* 0x000fe80000000200 */
[----:B------:R-:W-:Y:S04]  /*4e10*/  STSM.16.M88.4 [R3+0xa000], R96 ;  /* 0x00a0006003007844 */ /* 0x000fe80000000200 */
        /* <DEDUP_REMOVED lines=16> */
[----:B------:R-:W-:Y:S01]  /*4f20*/  STSM.16.M88.4 [R0+0xe000], R144 ;  /* 0x00e0009000007844 */ /* 0x000fe20000000200 */
[----:B------:R1:W-:Y:S06]  /*4f30*/  MEMBAR.ALL.CTA ;  /* 0x0000000000007992 */ /* 0x0003ec0000008000 */
[----:B-1----:R-:W1:Y:S02]  /*4f40*/  FENCE.VIEW.ASYNC.S ;  /* 0x00000000000073c6 */ /* 0x002e640000000000 */
[----:B-1----:R-:W-:Y:S06]  /*4f50*/  BAR.SYNC.DEFER_BLOCKING 0x0 ;  /* 0x0000000000007b1d */ /* 0x002fec0000010000 */
[----:B------:R1:W-:Y:S01]  /*4f60*/  UTMASTG.2D [UR4], [UR48] ;  /* 0x00000004300073b5 */ /* 0x0003e20008008000 */
[----:B------:R0:W-:Y:S01]  /*4f70*/  UTMACMDFLUSH ;  /* 0x00000000000079b7 */ /* 0x0001e20000000000 */
[----:B------:R-:W-:-:S04]  /*4f80*/  DEPBAR.LE SB0, 0x0 ;  /* 0x000080000000791a */ /* 0x000fc80000000000 */
[----:B------:R-:W-:Y:S06]  /*4f90*/  BAR.SYNC.DEFER_BLOCKING 0x0 ;  /* 0x0000000000007b1d */ /* 0x000fec0000010000 */
[----:B-1----:R-:W-:Y:S05]  /*4fa0*/  EXIT ;  /* 0x000000000000794d */ /* 0x002fea0003800000 */
.L_x_48:
[----:B------:R-:W1:Y:S02]  /*4fb0*/  SYNCS.PHASECHK.TRANS64.TRYWAIT P0, [UR8+0xc000], R2 ;  /* 0x00c00002ff0075a7 */ /* 0x000e640008000148 */
[----:B-1----:R-:W-:Y:S05]  /*4fc0*/  @!P0 BRA `(.L_x_48) ;  /* 0xfffffffc00f88947 */ /* 0x002fea000383ffff */
[----:B------:R-:W-:Y:S05]  /*4fd0*/  BRA `(.L_x_50) ;  /* 0xffffffdc00b07947 */ /* 0x000fea000383ffff */
.L_x_51:
[----:B------:R-:W-:-:S00]  /*4fe0*/  BRA `(.L_x_51) ;  /* 0xfffffffc00fc7947 */ /* 0x000fc0000383ffff */
[----:B------:R-:W-:-:S00]  /*4ff0*/  NOP ;  /* 0x0000000000007918 */ /* 0x000fc00000000000 */
        /* <DEDUP_REMOVED lines=8> */
.L_x_52:


//--------------------- .nv.shared.gluon_wgmma    --------------------------
	.section	.nv.shared.gluon_wgmma,"aw",@nobits
	.sectionflags	@""
	.align	16
	.zero		1024


//--------------------- .nv.shared.reserved.0     --------------------------
	.section	.nv.shared.reserved.0,"aw",@nobits
	.weak		__nv_reservedSMEM_offset_0_alias
	.size		__nv_reservedSMEM_offset_0_alias, 0, 0
	.other		__nv_reservedSMEM_offset_0_alias,@"STO_CUDA_RESERVED_SHARED STV_DEFAULT"
__nv_reservedSMEM_offset_0_alias:
	.zero		0


//--------------------- .nv.constant0.gluon_wgmma --------------------------
	.section	.nv.constant0.gluon_wgmma,"a",@progbits
	.sectionflags	@""
	.align	4
.nv.constant0.gluon_wgmma:
	.zero		608


//--------------------- SYMBOLS --------------------------

	.type		.nv.reservedSmem.offset0,@object
	.size		.nv.reservedSmem.offset0,0x4
